//
// Generated by NVIDIA NVVM Compiler
//
// Compiler Build ID: CL-36424714
// Cuda compilation tools, release 13.0, V13.0.88
// Based on NVVM 20.0.0
//

.version 9.0
.target sm_100
.address_size 64

	// .globl	_Z12innerProductPfPKfS1_i
.global .align 4 .b8 precalc_xorwow_matrix[102400];
.global .align 4 .b8 precalc_xorwow_offset_matrix[102400];
.global .align 4 .b8 mrg32k3aM1[2304];
.global .align 4 .b8 mrg32k3aM2[2304];
.global .align 4 .b8 mrg32k3aM1SubSeq[2016];
.global .align 4 .b8 mrg32k3aM2SubSeq[2016];
.global .align 4 .b8 mrg32k3aM1Seq[2304];
.global .align 4 .b8 mrg32k3aM2Seq[2304];
.const .align 8 .b8 __cr_lgamma_table[72];

.visible .entry _Z12innerProductPfPKfS1_i(
	.param .u64 .ptr .align 1 _Z12innerProductPfPKfS1_i_param_0,
	.param .u64 .ptr .align 1 _Z12innerProductPfPKfS1_i_param_1,
	.param .u64 .ptr .align 1 _Z12innerProductPfPKfS1_i_param_2,
	.param .u32 _Z12innerProductPfPKfS1_i_param_3
)
{
	.reg .pred 	%p<7>;
	.reg .b32 	%r<31>;
	.reg .b32 	%f<31>;
	.reg .b64 	%rd<20>;

	ld.param.u64 	%rd3, [_Z12innerProductPfPKfS1_i_param_0];
	ld.param.u64 	%rd4, [_Z12innerProductPfPKfS1_i_param_1];
	ld.param.u64 	%rd5, [_Z12innerProductPfPKfS1_i_param_2];
	ld.param.u32 	%r12, [_Z12innerProductPfPKfS1_i_param_3];
	cvta.to.global.u64 	%rd1, %rd5;
	cvta.to.global.u64 	%rd2, %rd4;
	mov.u32 	%r13, %tid.x;
	mov.u32 	%r14, %ntid.x;
	mov.u32 	%r15, %ctaid.x;
	mad.lo.s32 	%r29, %r14, %r15, %r13;
	mov.u32 	%r16, %nctaid.x;
	mul.lo.s32 	%r2, %r14, %r16;
	setp.ge.s32 	%p1, %r29, %r12;
	mov.f32 	%f30, 0f00000000;
	@%p1 bra 	$L__BB0_7;
	add.s32 	%r17, %r29, %r2;
	max.s32 	%r18, %r12, %r17;
	setp.lt.s32 	%p2, %r17, %r12;
	selp.u32 	%r19, 1, 0, %p2;
	add.s32 	%r20, %r17, %r19;
	sub.s32 	%r21, %r18, %r20;
	div.u32 	%r22, %r21, %r2;
	add.s32 	%r3, %r22, %r19;
	and.b32  	%r23, %r3, 3;
	setp.eq.s32 	%p3, %r23, 3;
	mov.f32 	%f30, 0f00000000;
	@%p3 bra 	$L__BB0_4;
	add.s32 	%r24, %r3, 1;
	and.b32  	%r25, %r24, 3;
	neg.s32 	%r27, %r25;
	mov.f32 	%f30, 0f00000000;
$L__BB0_3:
	.pragma "nounroll";
	mul.wide.s32 	%rd6, %r29, 4;
	add.s64 	%rd7, %rd1, %rd6;
	add.s64 	%rd8, %rd2, %rd6;
	ld.global.f32 	%f12, [%rd8];
	ld.global.f32 	%f13, [%rd7];
	fma.rn.f32 	%f30, %f12, %f13, %f30;
	add.s32 	%r29, %r29, %r2;
	add.s32 	%r27, %r27, 1;
	setp.ne.s32 	%p4, %r27, 0;
	@%p4 bra 	$L__BB0_3;
$L__BB0_4:
	setp.lt.u32 	%p5, %r3, 3;
	@%p5 bra 	$L__BB0_7;
	mul.wide.s32 	%rd12, %r2, 4;
	shl.b32 	%r26, %r2, 2;
$L__BB0_6:
	mul.wide.s32 	%rd9, %r29, 4;
	add.s64 	%rd10, %rd2, %rd9;
	ld.global.f32 	%f14, [%rd10];
	add.s64 	%rd11, %rd1, %rd9;
	ld.global.f32 	%f15, [%rd11];
	fma.rn.f32 	%f16, %f14, %f15, %f30;
	add.s64 	%rd13, %rd10, %rd12;
	ld.global.f32 	%f17, [%rd13];
	add.s64 	%rd14, %rd11, %rd12;
	ld.global.f32 	%f18, [%rd14];
	fma.rn.f32 	%f19, %f17, %f18, %f16;
	add.s64 	%rd15, %rd13, %rd12;
	ld.global.f32 	%f20, [%rd15];
	add.s64 	%rd16, %rd14, %rd12;
	ld.global.f32 	%f21, [%rd16];
	fma.rn.f32 	%f22, %f20, %f21, %f19;
	add.s64 	%rd17, %rd15, %rd12;
	ld.global.f32 	%f23, [%rd17];
	add.s64 	%rd18, %rd16, %rd12;
	ld.global.f32 	%f24, [%rd18];
	fma.rn.f32 	%f30, %f23, %f24, %f22;
	add.s32 	%r29, %r26, %r29;
	setp.lt.s32 	%p6, %r29, %r12;
	@%p6 bra 	$L__BB0_6;
$L__BB0_7:
	cvta.to.global.u64 	%rd19, %rd3;
	atom.global.add.f32 	%f25, [%rd19], %f30;
	ret;

}
	// .globl	_Z10initRandomPfS_iy
.visible .entry _Z10initRandomPfS_iy(
	.param .u64 .ptr .align 1 _Z10initRandomPfS_iy_param_0,
	.param .u64 .ptr .align 1 _Z10initRandomPfS_iy_param_1,
	.param .u32 _Z10initRandomPfS_iy_param_2,
	.param .u64 _Z10initRandomPfS_iy_param_3
)
{
	.local .align 8 .b8 	__local_depot1[48];
	.reg .b64 	%SP;
	.reg .b64 	%SPL;
	.reg .pred 	%p<66>;
	.reg .b32 	%r<1247>;
	.reg .b32 	%f<5>;
	.reg .b64 	%rd<31>;

	mov.u64 	%SPL, __local_depot1;
	ld.param.u64 	%rd12, [_Z10initRandomPfS_iy_param_0];
	ld.param.u64 	%rd13, [_Z10initRandomPfS_iy_param_1];
	ld.param.u32 	%r568, [_Z10initRandomPfS_iy_param_2];
	ld.param.u64 	%rd14, [_Z10initRandomPfS_iy_param_3];
	mov.u32 	%r570, %tid.x;
	mov.u32 	%r1, %ntid.x;
	mov.u32 	%r571, %ctaid.x;
	mad.lo.s32 	%r1246, %r1, %r571, %r570;
	setp.ge.s32 	%p1, %r1246, %r568;
	@%p1 bra 	$L__BB1_116;
	add.u64 	%rd1, %SPL, 0;
	cvt.u32.u64 	%r572, %rd14;
	xor.b32  	%r573, %r572, -1429050551;
	mul.lo.s32 	%r574, %r573, 1099087573;
	{ .reg .b32 tmp; mov.b64 {tmp, %r575}, %rd14; }
	xor.b32  	%r576, %r575, -136515619;
	mul.lo.s32 	%r577, %r576, -1703105765;
	add.s32 	%r578, %r574, %r577;
	add.s32 	%r1234, %r578, 6615241;
	add.s32 	%r969, %r574, 123456789;
	st.local.v2.u32 	[%rd1], {%r1234, %r969};
	xor.b32  	%r968, %r574, 362436069;
	add.s32 	%r967, %r577, 521288629;
	st.local.v2.u32 	[%rd1+8], {%r968, %r967};
	xor.b32  	%r966, %r577, 88675123;
	add.s32 	%r965, %r574, 5783321;
	st.local.v2.u32 	[%rd1+16], {%r966, %r965};
	setp.eq.s32 	%p2, %r1246, 0;
	@%p2 bra 	$L__BB1_116;
	cvt.s64.s32 	%rd30, %r1246;
	mov.b32 	%r952, 0;
$L__BB1_3:
	mov.u64 	%rd3, %rd30;
	and.b64  	%rd4, %rd3, 3;
	setp.eq.s64 	%p3, %rd4, 0;
	@%p3 bra 	$L__BB1_115;
	mul.wide.u32 	%rd16, %r952, 3200;
	mov.u64 	%rd17, precalc_xorwow_matrix;
	add.s64 	%rd5, %rd17, %rd16;
	mov.b32 	%r965, 0;
	mov.u32 	%r966, %r965;
	mov.u32 	%r967, %r965;
	mov.u32 	%r968, %r965;
	mov.u32 	%r969, %r965;
	mov.u32 	%r958, %r965;
$L__BB1_5:
	mul.wide.u32 	%rd18, %r958, 4;
	add.s64 	%rd19, %rd1, %rd18;
	ld.local.u32 	%r21, [%rd19+4];
	shl.b32 	%r22, %r958, 5;
	mov.b32 	%r964, 0;
$L__BB1_6:
	.pragma "nounroll";
	shr.u32 	%r582, %r21, %r964;
	and.b32  	%r583, %r582, 1;
	setp.eq.b32 	%p4, %r583, 1;
	not.pred 	%p5, %p4;
	add.s32 	%r584, %r22, %r964;
	mul.lo.s32 	%r585, %r584, 5;
	mul.wide.u32 	%rd20, %r585, 4;
	add.s64 	%rd6, %rd5, %rd20;
	@%p5 bra 	$L__BB1_8;
	ld.global.u32 	%r586, [%rd6];
	xor.b32  	%r969, %r969, %r586;
	ld.global.u32 	%r587, [%rd6+4];
	xor.b32  	%r968, %r968, %r587;
	ld.global.u32 	%r588, [%rd6+8];
	xor.b32  	%r967, %r967, %r588;
	ld.global.u32 	%r589, [%rd6+12];
	xor.b32  	%r966, %r966, %r589;
	ld.global.u32 	%r590, [%rd6+16];
	xor.b32  	%r965, %r965, %r590;
$L__BB1_8:
	and.b32  	%r592, %r582, 2;
	setp.eq.s32 	%p6, %r592, 0;
	@%p6 bra 	$L__BB1_10;
	ld.global.u32 	%r593, [%rd6+20];
	xor.b32  	%r969, %r969, %r593;
	ld.global.u32 	%r594, [%rd6+24];
	xor.b32  	%r968, %r968, %r594;
	ld.global.u32 	%r595, [%rd6+28];
	xor.b32  	%r967, %r967, %r595;
	ld.global.u32 	%r596, [%rd6+32];
	xor.b32  	%r966, %r966, %r596;
	ld.global.u32 	%r597, [%rd6+36];
	xor.b32  	%r965, %r965, %r597;
$L__BB1_10:
	and.b32  	%r599, %r582, 4;
	setp.eq.s32 	%p7, %r599, 0;
	@%p7 bra 	$L__BB1_12;
	ld.global.u32 	%r600, [%rd6+40];
	xor.b32  	%r969, %r969, %r600;
	ld.global.u32 	%r601, [%rd6+44];
	xor.b32  	%r968, %r968, %r601;
	ld.global.u32 	%r602, [%rd6+48];
	xor.b32  	%r967, %r967, %r602;
	ld.global.u32 	%r603, [%rd6+52];
	xor.b32  	%r966, %r966, %r603;
	ld.global.u32 	%r604, [%rd6+56];
	xor.b32  	%r965, %r965, %r604;
$L__BB1_12:
	and.b32  	%r606, %r582, 8;
	setp.eq.s32 	%p8, %r606, 0;
	@%p8 bra 	$L__BB1_14;
	ld.global.u32 	%r607, [%rd6+60];
	xor.b32  	%r969, %r969, %r607;
	ld.global.u32 	%r608, [%rd6+64];
	xor.b32  	%r968, %r968, %r608;
	ld.global.u32 	%r609, [%rd6+68];
	xor.b32  	%r967, %r967, %r609;
	ld.global.u32 	%r610, [%rd6+72];
	xor.b32  	%r966, %r966, %r610;
	ld.global.u32 	%r611, [%rd6+76];
	xor.b32  	%r965, %r965, %r611;
$L__BB1_14:
	and.b32  	%r613, %r582, 16;
	setp.eq.s32 	%p9, %r613, 0;
	@%p9 bra 	$L__BB1_16;
	ld.global.u32 	%r614, [%rd6+80];
	xor.b32  	%r969, %r969, %r614;
	ld.global.u32 	%r615, [%rd6+84];
	xor.b32  	%r968, %r968, %r615;
	ld.global.u32 	%r616, [%rd6+88];
	xor.b32  	%r967, %r967, %r616;
	ld.global.u32 	%r617, [%rd6+92];
	xor.b32  	%r966, %r966, %r617;
	ld.global.u32 	%r618, [%rd6+96];
	xor.b32  	%r965, %r965, %r618;
$L__BB1_16:
	and.b32  	%r620, %r582, 32;
	setp.eq.s32 	%p10, %r620, 0;
	@%p10 bra 	$L__BB1_18;
	ld.global.u32 	%r621, [%rd6+100];
	xor.b32  	%r969, %r969, %r621;
	ld.global.u32 	%r622, [%rd6+104];
	xor.b32  	%r968, %r968, %r622;
	ld.global.u32 	%r623, [%rd6+108];
	xor.b32  	%r967, %r967, %r623;
	ld.global.u32 	%r624, [%rd6+112];
	xor.b32  	%r966, %r966, %r624;
	ld.global.u32 	%r625, [%rd6+116];
	xor.b32  	%r965, %r965, %r625;
$L__BB1_18:
	and.b32  	%r627, %r582, 64;
	setp.eq.s32 	%p11, %r627, 0;
	@%p11 bra 	$L__BB1_20;
	ld.global.u32 	%r628, [%rd6+120];
	xor.b32  	%r969, %r969, %r628;
	ld.global.u32 	%r629, [%rd6+124];
	xor.b32  	%r968, %r968, %r629;
	ld.global.u32 	%r630, [%rd6+128];
	xor.b32  	%r967, %r967, %r630;
	ld.global.u32 	%r631, [%rd6+132];
	xor.b32  	%r966, %r966, %r631;
	ld.global.u32 	%r632, [%rd6+136];
	xor.b32  	%r965, %r965, %r632;
$L__BB1_20:
	and.b32  	%r634, %r582, 128;
	setp.eq.s32 	%p12, %r634, 0;
	@%p12 bra 	$L__BB1_22;
	ld.global.u32 	%r635, [%rd6+140];
	xor.b32  	%r969, %r969, %r635;
	ld.global.u32 	%r636, [%rd6+144];
	xor.b32  	%r968, %r968, %r636;
	ld.global.u32 	%r637, [%rd6+148];
	xor.b32  	%r967, %r967, %r637;
	ld.global.u32 	%r638, [%rd6+152];
	xor.b32  	%r966, %r966, %r638;
	ld.global.u32 	%r639, [%rd6+156];
	xor.b32  	%r965, %r965, %r639;
$L__BB1_22:
	and.b32  	%r641, %r582, 256;
	setp.eq.s32 	%p13, %r641, 0;
	@%p13 bra 	$L__BB1_24;
	ld.global.u32 	%r642, [%rd6+160];
	xor.b32  	%r969, %r969, %r642;
	ld.global.u32 	%r643, [%rd6+164];
	xor.b32  	%r968, %r968, %r643;
	ld.global.u32 	%r644, [%rd6+168];
	xor.b32  	%r967, %r967, %r644;
	ld.global.u32 	%r645, [%rd6+172];
	xor.b32  	%r966, %r966, %r645;
	ld.global.u32 	%r646, [%rd6+176];
	xor.b32  	%r965, %r965, %r646;
$L__BB1_24:
	and.b32  	%r648, %r582, 512;
	setp.eq.s32 	%p14, %r648, 0;
	@%p14 bra 	$L__BB1_26;
	ld.global.u32 	%r649, [%rd6+180];
	xor.b32  	%r969, %r969, %r649;
	ld.global.u32 	%r650, [%rd6+184];
	xor.b32  	%r968, %r968, %r650;
	ld.global.u32 	%r651, [%rd6+188];
	xor.b32  	%r967, %r967, %r651;
	ld.global.u32 	%r652, [%rd6+192];
	xor.b32  	%r966, %r966, %r652;
	ld.global.u32 	%r653, [%rd6+196];
	xor.b32  	%r965, %r965, %r653;
$L__BB1_26:
	and.b32  	%r655, %r582, 1024;
	setp.eq.s32 	%p15, %r655, 0;
	@%p15 bra 	$L__BB1_28;
	ld.global.u32 	%r656, [%rd6+200];
	xor.b32  	%r969, %r969, %r656;
	ld.global.u32 	%r657, [%rd6+204];
	xor.b32  	%r968, %r968, %r657;
	ld.global.u32 	%r658, [%rd6+208];
	xor.b32  	%r967, %r967, %r658;
	ld.global.u32 	%r659, [%rd6+212];
	xor.b32  	%r966, %r966, %r659;
	ld.global.u32 	%r660, [%rd6+216];
	xor.b32  	%r965, %r965, %r660;
$L__BB1_28:
	and.b32  	%r662, %r582, 2048;
	setp.eq.s32 	%p16, %r662, 0;
	@%p16 bra 	$L__BB1_30;
	ld.global.u32 	%r663, [%rd6+220];
	xor.b32  	%r969, %r969, %r663;
	ld.global.u32 	%r664, [%rd6+224];
	xor.b32  	%r968, %r968, %r664;
	ld.global.u32 	%r665, [%rd6+228];
	xor.b32  	%r967, %r967, %r665;
	ld.global.u32 	%r666, [%rd6+232];
	xor.b32  	%r966, %r966, %r666;
	ld.global.u32 	%r667, [%rd6+236];
	xor.b32  	%r965, %r965, %r667;
$L__BB1_30:
	and.b32  	%r669, %r582, 4096;
	setp.eq.s32 	%p17, %r669, 0;
	@%p17 bra 	$L__BB1_32;
	ld.global.u32 	%r670, [%rd6+240];
	xor.b32  	%r969, %r969, %r670;
	ld.global.u32 	%r671, [%rd6+244];
	xor.b32  	%r968, %r968, %r671;
	ld.global.u32 	%r672, [%rd6+248];
	xor.b32  	%r967, %r967, %r672;
	ld.global.u32 	%r673, [%rd6+252];
	xor.b32  	%r966, %r966, %r673;
	ld.global.u32 	%r674, [%rd6+256];
	xor.b32  	%r965, %r965, %r674;
$L__BB1_32:
	and.b32  	%r676, %r582, 8192;
	setp.eq.s32 	%p18, %r676, 0;
	@%p18 bra 	$L__BB1_34;
	ld.global.u32 	%r677, [%rd6+260];
	xor.b32  	%r969, %r969, %r677;
	ld.global.u32 	%r678, [%rd6+264];
	xor.b32  	%r968, %r968, %r678;
	ld.global.u32 	%r679, [%rd6+268];
	xor.b32  	%r967, %r967, %r679;
	ld.global.u32 	%r680, [%rd6+272];
	xor.b32  	%r966, %r966, %r680;
	ld.global.u32 	%r681, [%rd6+276];
	xor.b32  	%r965, %r965, %r681;
$L__BB1_34:
	and.b32  	%r683, %r582, 16384;
	setp.eq.s32 	%p19, %r683, 0;
	@%p19 bra 	$L__BB1_36;
	ld.global.u32 	%r684, [%rd6+280];
	xor.b32  	%r969, %r969, %r684;
	ld.global.u32 	%r685, [%rd6+284];
	xor.b32  	%r968, %r968, %r685;
	ld.global.u32 	%r686, [%rd6+288];
	xor.b32  	%r967, %r967, %r686;
	ld.global.u32 	%r687, [%rd6+292];
	xor.b32  	%r966, %r966, %r687;
	ld.global.u32 	%r688, [%rd6+296];
	xor.b32  	%r965, %r965, %r688;
$L__BB1_36:
	and.b32  	%r690, %r582, 32768;
	setp.eq.s32 	%p20, %r690, 0;
	@%p20 bra 	$L__BB1_38;
	ld.global.u32 	%r691, [%rd6+300];
	xor.b32  	%r969, %r969, %r691;
	ld.global.u32 	%r692, [%rd6+304];
	xor.b32  	%r968, %r968, %r692;
	ld.global.u32 	%r693, [%rd6+308];
	xor.b32  	%r967, %r967, %r693;
	ld.global.u32 	%r694, [%rd6+312];
	xor.b32  	%r966, %r966, %r694;
	ld.global.u32 	%r695, [%rd6+316];
	xor.b32  	%r965, %r965, %r695;
$L__BB1_38:
	add.s32 	%r964, %r964, 16;
	setp.ne.s32 	%p21, %r964, 32;
	@%p21 bra 	$L__BB1_6;
	mad.lo.s32 	%r696, %r958, -31, %r22;
	add.s32 	%r958, %r696, 1;
	setp.ne.s32 	%p22, %r958, 5;
	@%p22 bra 	$L__BB1_5;
	st.local.u32 	[%rd1+4], %r969;
	st.local.v2.u32 	[%rd1+8], {%r968, %r967};
	st.local.v2.u32 	[%rd1+16], {%r966, %r965};
	setp.eq.s64 	%p23, %rd4, 1;
	@%p23 bra 	$L__BB1_115;
	mov.b32 	%r965, 0;
	mov.u32 	%r966, %r965;
	mov.u32 	%r967, %r965;
	mov.u32 	%r968, %r965;
	mov.u32 	%r969, %r965;
	mov.u32 	%r1050, %r965;
$L__BB1_42:
	mul.wide.u32 	%rd21, %r1050, 4;
	add.s64 	%rd22, %rd1, %rd21;
	ld.local.u32 	%r197, [%rd22+4];
	shl.b32 	%r198, %r1050, 5;
	mov.b32 	%r1056, 0;
$L__BB1_43:
	.pragma "nounroll";
	shr.u32 	%r699, %r197, %r1056;
	and.b32  	%r700, %r699, 1;
	setp.eq.b32 	%p24, %r700, 1;
	not.pred 	%p25, %p24;
	add.s32 	%r701, %r198, %r1056;
	mul.lo.s32 	%r702, %r701, 5;
	mul.wide.u32 	%rd23, %r702, 4;
	add.s64 	%rd7, %rd5, %rd23;
	@%p25 bra 	$L__BB1_45;
	ld.global.u32 	%r703, [%rd7];
	xor.b32  	%r969, %r969, %r703;
	ld.global.u32 	%r704, [%rd7+4];
	xor.b32  	%r968, %r968, %r704;
	ld.global.u32 	%r705, [%rd7+8];
	xor.b32  	%r967, %r967, %r705;
	ld.global.u32 	%r706, [%rd7+12];
	xor.b32  	%r966, %r966, %r706;
	ld.global.u32 	%r707, [%rd7+16];
	xor.b32  	%r965, %r965, %r707;
$L__BB1_45:
	and.b32  	%r709, %r699, 2;
	setp.eq.s32 	%p26, %r709, 0;
	@%p26 bra 	$L__BB1_47;
	ld.global.u32 	%r710, [%rd7+20];
	xor.b32  	%r969, %r969, %r710;
	ld.global.u32 	%r711, [%rd7+24];
	xor.b32  	%r968, %r968, %r711;
	ld.global.u32 	%r712, [%rd7+28];
	xor.b32  	%r967, %r967, %r712;
	ld.global.u32 	%r713, [%rd7+32];
	xor.b32  	%r966, %r966, %r713;
	ld.global.u32 	%r714, [%rd7+36];
	xor.b32  	%r965, %r965, %r714;
$L__BB1_47:
	and.b32  	%r716, %r699, 4;
	setp.eq.s32 	%p27, %r716, 0;
	@%p27 bra 	$L__BB1_49;
	ld.global.u32 	%r717, [%rd7+40];
	xor.b32  	%r969, %r969, %r717;
	ld.global.u32 	%r718, [%rd7+44];
	xor.b32  	%r968, %r968, %r718;
	ld.global.u32 	%r719, [%rd7+48];
	xor.b32  	%r967, %r967, %r719;
	ld.global.u32 	%r720, [%rd7+52];
	xor.b32  	%r966, %r966, %r720;
	ld.global.u32 	%r721, [%rd7+56];
	xor.b32  	%r965, %r965, %r721;
$L__BB1_49:
	and.b32  	%r723, %r699, 8;
	setp.eq.s32 	%p28, %r723, 0;
	@%p28 bra 	$L__BB1_51;
	ld.global.u32 	%r724, [%rd7+60];
	xor.b32  	%r969, %r969, %r724;
	ld.global.u32 	%r725, [%rd7+64];
	xor.b32  	%r968, %r968, %r725;
	ld.global.u32 	%r726, [%rd7+68];
	xor.b32  	%r967, %r967, %r726;
	ld.global.u32 	%r727, [%rd7+72];
	xor.b32  	%r966, %r966, %r727;
	ld.global.u32 	%r728, [%rd7+76];
	xor.b32  	%r965, %r965, %r728;
$L__BB1_51:
	and.b32  	%r730, %r699, 16;
	setp.eq.s32 	%p29, %r730, 0;
	@%p29 bra 	$L__BB1_53;
	ld.global.u32 	%r731, [%rd7+80];
	xor.b32  	%r969, %r969, %r731;
	ld.global.u32 	%r732, [%rd7+84];
	xor.b32  	%r968, %r968, %r732;
	ld.global.u32 	%r733, [%rd7+88];
	xor.b32  	%r967, %r967, %r733;
	ld.global.u32 	%r734, [%rd7+92];
	xor.b32  	%r966, %r966, %r734;
	ld.global.u32 	%r735, [%rd7+96];
	xor.b32  	%r965, %r965, %r735;
$L__BB1_53:
	and.b32  	%r737, %r699, 32;
	setp.eq.s32 	%p30, %r737, 0;
	@%p30 bra 	$L__BB1_55;
	ld.global.u32 	%r738, [%rd7+100];
	xor.b32  	%r969, %r969, %r738;
	ld.global.u32 	%r739, [%rd7+104];
	xor.b32  	%r968, %r968, %r739;
	ld.global.u32 	%r740, [%rd7+108];
	xor.b32  	%r967, %r967, %r740;
	ld.global.u32 	%r741, [%rd7+112];
	xor.b32  	%r966, %r966, %r741;
	ld.global.u32 	%r742, [%rd7+116];
	xor.b32  	%r965, %r965, %r742;
$L__BB1_55:
	and.b32  	%r744, %r699, 64;
	setp.eq.s32 	%p31, %r744, 0;
	@%p31 bra 	$L__BB1_57;
	ld.global.u32 	%r745, [%rd7+120];
	xor.b32  	%r969, %r969, %r745;
	ld.global.u32 	%r746, [%rd7+124];
	xor.b32  	%r968, %r968, %r746;
	ld.global.u32 	%r747, [%rd7+128];
	xor.b32  	%r967, %r967, %r747;
	ld.global.u32 	%r748, [%rd7+132];
	xor.b32  	%r966, %r966, %r748;
	ld.global.u32 	%r749, [%rd7+136];
	xor.b32  	%r965, %r965, %r749;
$L__BB1_57:
	and.b32  	%r751, %r699, 128;
	setp.eq.s32 	%p32, %r751, 0;
	@%p32 bra 	$L__BB1_59;
	ld.global.u32 	%r752, [%rd7+140];
	xor.b32  	%r969, %r969, %r752;
	ld.global.u32 	%r753, [%rd7+144];
	xor.b32  	%r968, %r968, %r753;
	ld.global.u32 	%r754, [%rd7+148];
	xor.b32  	%r967, %r967, %r754;
	ld.global.u32 	%r755, [%rd7+152];
	xor.b32  	%r966, %r966, %r755;
	ld.global.u32 	%r756, [%rd7+156];
	xor.b32  	%r965, %r965, %r756;
$L__BB1_59:
	and.b32  	%r758, %r699, 256;
	setp.eq.s32 	%p33, %r758, 0;
	@%p33 bra 	$L__BB1_61;
	ld.global.u32 	%r759, [%rd7+160];
	xor.b32  	%r969, %r969, %r759;
	ld.global.u32 	%r760, [%rd7+164];
	xor.b32  	%r968, %r968, %r760;
	ld.global.u32 	%r761, [%rd7+168];
	xor.b32  	%r967, %r967, %r761;
	ld.global.u32 	%r762, [%rd7+172];
	xor.b32  	%r966, %r966, %r762;
	ld.global.u32 	%r763, [%rd7+176];
	xor.b32  	%r965, %r965, %r763;
$L__BB1_61:
	and.b32  	%r765, %r699, 512;
	setp.eq.s32 	%p34, %r765, 0;
	@%p34 bra 	$L__BB1_63;
	ld.global.u32 	%r766, [%rd7+180];
	xor.b32  	%r969, %r969, %r766;
	ld.global.u32 	%r767, [%rd7+184];
	xor.b32  	%r968, %r968, %r767;
	ld.global.u32 	%r768, [%rd7+188];
	xor.b32  	%r967, %r967, %r768;
	ld.global.u32 	%r769, [%rd7+192];
	xor.b32  	%r966, %r966, %r769;
	ld.global.u32 	%r770, [%rd7+196];
	xor.b32  	%r965, %r965, %r770;
$L__BB1_63:
	and.b32  	%r772, %r699, 1024;
	setp.eq.s32 	%p35, %r772, 0;
	@%p35 bra 	$L__BB1_65;
	ld.global.u32 	%r773, [%rd7+200];
	xor.b32  	%r969, %r969, %r773;
	ld.global.u32 	%r774, [%rd7+204];
	xor.b32  	%r968, %r968, %r774;
	ld.global.u32 	%r775, [%rd7+208];
	xor.b32  	%r967, %r967, %r775;
	ld.global.u32 	%r776, [%rd7+212];
	xor.b32  	%r966, %r966, %r776;
	ld.global.u32 	%r777, [%rd7+216];
	xor.b32  	%r965, %r965, %r777;
$L__BB1_65:
	and.b32  	%r779, %r699, 2048;
	setp.eq.s32 	%p36, %r779, 0;
	@%p36 bra 	$L__BB1_67;
	ld.global.u32 	%r780, [%rd7+220];
	xor.b32  	%r969, %r969, %r780;
	ld.global.u32 	%r781, [%rd7+224];
	xor.b32  	%r968, %r968, %r781;
	ld.global.u32 	%r782, [%rd7+228];
	xor.b32  	%r967, %r967, %r782;
	ld.global.u32 	%r783, [%rd7+232];
	xor.b32  	%r966, %r966, %r783;
	ld.global.u32 	%r784, [%rd7+236];
	xor.b32  	%r965, %r965, %r784;
$L__BB1_67:
	and.b32  	%r786, %r699, 4096;
	setp.eq.s32 	%p37, %r786, 0;
	@%p37 bra 	$L__BB1_69;
	ld.global.u32 	%r787, [%rd7+240];
	xor.b32  	%r969, %r969, %r787;
	ld.global.u32 	%r788, [%rd7+244];
	xor.b32  	%r968, %r968, %r788;
	ld.global.u32 	%r789, [%rd7+248];
	xor.b32  	%r967, %r967, %r789;
	ld.global.u32 	%r790, [%rd7+252];
	xor.b32  	%r966, %r966, %r790;
	ld.global.u32 	%r791, [%rd7+256];
	xor.b32  	%r965, %r965, %r791;
$L__BB1_69:
	and.b32  	%r793, %r699, 8192;
	setp.eq.s32 	%p38, %r793, 0;
	@%p38 bra 	$L__BB1_71;
	ld.global.u32 	%r794, [%rd7+260];
	xor.b32  	%r969, %r969, %r794;
	ld.global.u32 	%r795, [%rd7+264];
	xor.b32  	%r968, %r968, %r795;
	ld.global.u32 	%r796, [%rd7+268];
	xor.b32  	%r967, %r967, %r796;
	ld.global.u32 	%r797, [%rd7+272];
	xor.b32  	%r966, %r966, %r797;
	ld.global.u32 	%r798, [%rd7+276];
	xor.b32  	%r965, %r965, %r798;
$L__BB1_71:
	and.b32  	%r800, %r699, 16384;
	setp.eq.s32 	%p39, %r800, 0;
	@%p39 bra 	$L__BB1_73;
	ld.global.u32 	%r801, [%rd7+280];
	xor.b32  	%r969, %r969, %r801;
	ld.global.u32 	%r802, [%rd7+284];
	xor.b32  	%r968, %r968, %r802;
	ld.global.u32 	%r803, [%rd7+288];
	xor.b32  	%r967, %r967, %r803;
	ld.global.u32 	%r804, [%rd7+292];
	xor.b32  	%r966, %r966, %r804;
	ld.global.u32 	%r805, [%rd7+296];
	xor.b32  	%r965, %r965, %r805;
$L__BB1_73:
	and.b32  	%r807, %r699, 32768;
	setp.eq.s32 	%p40, %r807, 0;
	@%p40 bra 	$L__BB1_75;
	ld.global.u32 	%r808, [%rd7+300];
	xor.b32  	%r969, %r969, %r808;
	ld.global.u32 	%r809, [%rd7+304];
	xor.b32  	%r968, %r968, %r809;
	ld.global.u32 	%r810, [%rd7+308];
	xor.b32  	%r967, %r967, %r810;
	ld.global.u32 	%r811, [%rd7+312];
	xor.b32  	%r966, %r966, %r811;
	ld.global.u32 	%r812, [%rd7+316];
	xor.b32  	%r965, %r965, %r812;
$L__BB1_75:
	add.s32 	%r1056, %r1056, 16;
	setp.ne.s32 	%p41, %r1056, 32;
	@%p41 bra 	$L__BB1_43;
	mad.lo.s32 	%r813, %r1050, -31, %r198;
	add.s32 	%r1050, %r813, 1;
	setp.ne.s32 	%p42, %r1050, 5;
	@%p42 bra 	$L__BB1_42;
	st.local.u32 	[%rd1+4], %r969;
	st.local.v2.u32 	[%rd1+8], {%r968, %r967};
	st.local.v2.u32 	[%rd1+16], {%r966, %r965};
	setp.ne.s64 	%p43, %rd4, 3;
	@%p43 bra 	$L__BB1_115;
	mov.b32 	%r965, 0;
	mov.u32 	%r966, %r965;
	mov.u32 	%r967, %r965;
	mov.u32 	%r968, %r965;
	mov.u32 	%r969, %r965;
	mov.u32 	%r1142, %r965;
$L__BB1_79:
	mul.wide.u32 	%rd24, %r1142, 4;
	add.s64 	%rd25, %rd1, %rd24;
	ld.local.u32 	%r373, [%rd25+4];
	shl.b32 	%r374, %r1142, 5;
	mov.b32 	%r1148, 0;
$L__BB1_80:
	.pragma "nounroll";
	shr.u32 	%r816, %r373, %r1148;
	and.b32  	%r817, %r816, 1;
	setp.eq.b32 	%p44, %r817, 1;
	not.pred 	%p45, %p44;
	add.s32 	%r818, %r374, %r1148;
	mul.lo.s32 	%r819, %r818, 5;
	mul.wide.u32 	%rd26, %r819, 4;
	add.s64 	%rd8, %rd5, %rd26;
	@%p45 bra 	$L__BB1_82;
	ld.global.u32 	%r820, [%rd8];
	xor.b32  	%r969, %r969, %r820;
	ld.global.u32 	%r821, [%rd8+4];
	xor.b32  	%r968, %r968, %r821;
	ld.global.u32 	%r822, [%rd8+8];
	xor.b32  	%r967, %r967, %r822;
	ld.global.u32 	%r823, [%rd8+12];
	xor.b32  	%r966, %r966, %r823;
	ld.global.u32 	%r824, [%rd8+16];
	xor.b32  	%r965, %r965, %r824;
$L__BB1_82:
	and.b32  	%r826, %r816, 2;
	setp.eq.s32 	%p46, %r826, 0;
	@%p46 bra 	$L__BB1_84;
	ld.global.u32 	%r827, [%rd8+20];
	xor.b32  	%r969, %r969, %r827;
	ld.global.u32 	%r828, [%rd8+24];
	xor.b32  	%r968, %r968, %r828;
	ld.global.u32 	%r829, [%rd8+28];
	xor.b32  	%r967, %r967, %r829;
	ld.global.u32 	%r830, [%rd8+32];
	xor.b32  	%r966, %r966, %r830;
	ld.global.u32 	%r831, [%rd8+36];
	xor.b32  	%r965, %r965, %r831;
$L__BB1_84:
	and.b32  	%r833, %r816, 4;
	setp.eq.s32 	%p47, %r833, 0;
	@%p47 bra 	$L__BB1_86;
	ld.global.u32 	%r834, [%rd8+40];
	xor.b32  	%r969, %r969, %r834;
	ld.global.u32 	%r835, [%rd8+44];
	xor.b32  	%r968, %r968, %r835;
	ld.global.u32 	%r836, [%rd8+48];
	xor.b32  	%r967, %r967, %r836;
	ld.global.u32 	%r837, [%rd8+52];
	xor.b32  	%r966, %r966, %r837;
	ld.global.u32 	%r838, [%rd8+56];
	xor.b32  	%r965, %r965, %r838;
$L__BB1_86:
	and.b32  	%r840, %r816, 8;
	setp.eq.s32 	%p48, %r840, 0;
	@%p48 bra 	$L__BB1_88;
	ld.global.u32 	%r841, [%rd8+60];
	xor.b32  	%r969, %r969, %r841;
	ld.global.u32 	%r842, [%rd8+64];
	xor.b32  	%r968, %r968, %r842;
	ld.global.u32 	%r843, [%rd8+68];
	xor.b32  	%r967, %r967, %r843;
	ld.global.u32 	%r844, [%rd8+72];
	xor.b32  	%r966, %r966, %r844;
	ld.global.u32 	%r845, [%rd8+76];
	xor.b32  	%r965, %r965, %r845;
$L__BB1_88:
	and.b32  	%r847, %r816, 16;
	setp.eq.s32 	%p49, %r847, 0;
	@%p49 bra 	$L__BB1_90;
	ld.global.u32 	%r848, [%rd8+80];
	xor.b32  	%r969, %r969, %r848;
	ld.global.u32 	%r849, [%rd8+84];
	xor.b32  	%r968, %r968, %r849;
	ld.global.u32 	%r850, [%rd8+88];
	xor.b32  	%r967, %r967, %r850;
	ld.global.u32 	%r851, [%rd8+92];
	xor.b32  	%r966, %r966, %r851;
	ld.global.u32 	%r852, [%rd8+96];
	xor.b32  	%r965, %r965, %r852;
$L__BB1_90:
	and.b32  	%r854, %r816, 32;
	setp.eq.s32 	%p50, %r854, 0;
	@%p50 bra 	$L__BB1_92;
	ld.global.u32 	%r855, [%rd8+100];
	xor.b32  	%r969, %r969, %r855;
	ld.global.u32 	%r856, [%rd8+104];
	xor.b32  	%r968, %r968, %r856;
	ld.global.u32 	%r857, [%rd8+108];
	xor.b32  	%r967, %r967, %r857;
	ld.global.u32 	%r858, [%rd8+112];
	xor.b32  	%r966, %r966, %r858;
	ld.global.u32 	%r859, [%rd8+116];
	xor.b32  	%r965, %r965, %r859;
$L__BB1_92:
	and.b32  	%r861, %r816, 64;
	setp.eq.s32 	%p51, %r861, 0;
	@%p51 bra 	$L__BB1_94;
	ld.global.u32 	%r862, [%rd8+120];
	xor.b32  	%r969, %r969, %r862;
	ld.global.u32 	%r863, [%rd8+124];
	xor.b32  	%r968, %r968, %r863;
	ld.global.u32 	%r864, [%rd8+128];
	xor.b32  	%r967, %r967, %r864;
	ld.global.u32 	%r865, [%rd8+132];
	xor.b32  	%r966, %r966, %r865;
	ld.global.u32 	%r866, [%rd8+136];
	xor.b32  	%r965, %r965, %r866;
$L__BB1_94:
	and.b32  	%r868, %r816, 128;
	setp.eq.s32 	%p52, %r868, 0;
	@%p52 bra 	$L__BB1_96;
	ld.global.u32 	%r869, [%rd8+140];
	xor.b32  	%r969, %r969, %r869;
	ld.global.u32 	%r870, [%rd8+144];
	xor.b32  	%r968, %r968, %r870;
	ld.global.u32 	%r871, [%rd8+148];
	xor.b32  	%r967, %r967, %r871;
	ld.global.u32 	%r872, [%rd8+152];
	xor.b32  	%r966, %r966, %r872;
	ld.global.u32 	%r873, [%rd8+156];
	xor.b32  	%r965, %r965, %r873;
$L__BB1_96:
	and.b32  	%r875, %r816, 256;
	setp.eq.s32 	%p53, %r875, 0;
	@%p53 bra 	$L__BB1_98;
	ld.global.u32 	%r876, [%rd8+160];
	xor.b32  	%r969, %r969, %r876;
	ld.global.u32 	%r877, [%rd8+164];
	xor.b32  	%r968, %r968, %r877;
	ld.global.u32 	%r878, [%rd8+168];
	xor.b32  	%r967, %r967, %r878;
	ld.global.u32 	%r879, [%rd8+172];
	xor.b32  	%r966, %r966, %r879;
	ld.global.u32 	%r880, [%rd8+176];
	xor.b32  	%r965, %r965, %r880;
$L__BB1_98:
	and.b32  	%r882, %r816, 512;
	setp.eq.s32 	%p54, %r882, 0;
	@%p54 bra 	$L__BB1_100;
	ld.global.u32 	%r883, [%rd8+180];
	xor.b32  	%r969, %r969, %r883;
	ld.global.u32 	%r884, [%rd8+184];
	xor.b32  	%r968, %r968, %r884;
	ld.global.u32 	%r885, [%rd8+188];
	xor.b32  	%r967, %r967, %r885;
	ld.global.u32 	%r886, [%rd8+192];
	xor.b32  	%r966, %r966, %r886;
	ld.global.u32 	%r887, [%rd8+196];
	xor.b32  	%r965, %r965, %r887;
$L__BB1_100:
	and.b32  	%r889, %r816, 1024;
	setp.eq.s32 	%p55, %r889, 0;
	@%p55 bra 	$L__BB1_102;
	ld.global.u32 	%r890, [%rd8+200];
	xor.b32  	%r969, %r969, %r890;
	ld.global.u32 	%r891, [%rd8+204];
	xor.b32  	%r968, %r968, %r891;
	ld.global.u32 	%r892, [%rd8+208];
	xor.b32  	%r967, %r967, %r892;
	ld.global.u32 	%r893, [%rd8+212];
	xor.b32  	%r966, %r966, %r893;
	ld.global.u32 	%r894, [%rd8+216];
	xor.b32  	%r965, %r965, %r894;
$L__BB1_102:
	and.b32  	%r896, %r816, 2048;
	setp.eq.s32 	%p56, %r896, 0;
	@%p56 bra 	$L__BB1_104;
	ld.global.u32 	%r897, [%rd8+220];
	xor.b32  	%r969, %r969, %r897;
	ld.global.u32 	%r898, [%rd8+224];
	xor.b32  	%r968, %r968, %r898;
	ld.global.u32 	%r899, [%rd8+228];
	xor.b32  	%r967, %r967, %r899;
	ld.global.u32 	%r900, [%rd8+232];
	xor.b32  	%r966, %r966, %r900;
	ld.global.u32 	%r901, [%rd8+236];
	xor.b32  	%r965, %r965, %r901;
$L__BB1_104:
	and.b32  	%r903, %r816, 4096;
	setp.eq.s32 	%p57, %r903, 0;
	@%p57 bra 	$L__BB1_106;
	ld.global.u32 	%r904, [%rd8+240];
	xor.b32  	%r969, %r969, %r904;
	ld.global.u32 	%r905, [%rd8+244];
	xor.b32  	%r968, %r968, %r905;
	ld.global.u32 	%r906, [%rd8+248];
	xor.b32  	%r967, %r967, %r906;
	ld.global.u32 	%r907, [%rd8+252];
	xor.b32  	%r966, %r966, %r907;
	ld.global.u32 	%r908, [%rd8+256];
	xor.b32  	%r965, %r965, %r908;
$L__BB1_106:
	and.b32  	%r910, %r816, 8192;
	setp.eq.s32 	%p58, %r910, 0;
	@%p58 bra 	$L__BB1_108;
	ld.global.u32 	%r911, [%rd8+260];
	xor.b32  	%r969, %r969, %r911;
	ld.global.u32 	%r912, [%rd8+264];
	xor.b32  	%r968, %r968, %r912;
	ld.global.u32 	%r913, [%rd8+268];
	xor.b32  	%r967, %r967, %r913;
	ld.global.u32 	%r914, [%rd8+272];
	xor.b32  	%r966, %r966, %r914;
	ld.global.u32 	%r915, [%rd8+276];
	xor.b32  	%r965, %r965, %r915;
$L__BB1_108:
	and.b32  	%r917, %r816, 16384;
	setp.eq.s32 	%p59, %r917, 0;
	@%p59 bra 	$L__BB1_110;
	ld.global.u32 	%r918, [%rd8+280];
	xor.b32  	%r969, %r969, %r918;
	ld.global.u32 	%r919, [%rd8+284];
	xor.b32  	%r968, %r968, %r919;
	ld.global.u32 	%r920, [%rd8+288];
	xor.b32  	%r967, %r967, %r920;
	ld.global.u32 	%r921, [%rd8+292];
	xor.b32  	%r966, %r966, %r921;
	ld.global.u32 	%r922, [%rd8+296];
	xor.b32  	%r965, %r965, %r922;
$L__BB1_110:
	and.b32  	%r924, %r816, 32768;
	setp.eq.s32 	%p60, %r924, 0;
	@%p60 bra 	$L__BB1_112;
	ld.global.u32 	%r925, [%rd8+300];
	xor.b32  	%r969, %r969, %r925;
	ld.global.u32 	%r926, [%rd8+304];
	xor.b32  	%r968, %r968, %r926;
	ld.global.u32 	%r927, [%rd8+308];
	xor.b32  	%r967, %r967, %r927;
	ld.global.u32 	%r928, [%rd8+312];
	xor.b32  	%r966, %r966, %r928;
	ld.global.u32 	%r929, [%rd8+316];
	xor.b32  	%r965, %r965, %r929;
$L__BB1_112:
	add.s32 	%r1148, %r1148, 16;
	setp.ne.s32 	%p61, %r1148, 32;
	@%p61 bra 	$L__BB1_80;
	mad.lo.s32 	%r930, %r1142, -31, %r374;
	add.s32 	%r1142, %r930, 1;
	setp.ne.s32 	%p62, %r1142, 5;
	@%p62 bra 	$L__BB1_79;
	st.local.u32 	[%rd1+4], %r969;
	st.local.v2.u32 	[%rd1+8], {%r968, %r967};
	st.local.v2.u32 	[%rd1+16], {%r966, %r965};
$L__BB1_115:
	shr.u64 	%rd30, %rd3, 2;
	add.s32 	%r952, %r952, 1;
	setp.gt.u64 	%p63, %rd3, 3;
	@%p63 bra 	$L__BB1_3;
$L__BB1_116:
	setp.ge.s32 	%p64, %r1246, %r568;
	@%p64 bra 	$L__BB1_119;
	cvta.to.global.u64 	%rd27, %rd12;
	mul.wide.s32 	%rd28, %r1246, 4;
	add.s64 	%rd10, %rd27, %rd28;
	cvta.to.global.u64 	%rd29, %rd13;
	add.s64 	%rd11, %rd29, %rd28;
	add.s32 	%r1240, %r1234, 724874;
	mov.u32 	%r931, %nctaid.x;
	mul.lo.s32 	%r556, %r1, %r931;
$L__BB1_118:
	mov.u32 	%r560, %r967;
	mov.u32 	%r559, %r966;
	mov.u32 	%r967, %r965;
	shr.u32 	%r932, %r969, 2;
	xor.b32  	%r933, %r932, %r969;
	shl.b32 	%r934, %r967, 4;
	shl.b32 	%r935, %r933, 1;
	xor.b32  	%r936, %r935, %r934;
	xor.b32  	%r937, %r936, %r933;
	xor.b32  	%r966, %r937, %r967;
	add.s32 	%r938, %r1240, %r966;
	add.s32 	%r939, %r938, -362437;
	cvt.rn.f32.u32 	%f1, %r939;
	fma.rn.f32 	%f2, %f1, 0f2F800000, 0f2F000000;
	st.global.f32 	[%rd10], %f2;
	shr.u32 	%r940, %r968, 2;
	xor.b32  	%r941, %r940, %r968;
	shl.b32 	%r942, %r966, 4;
	shl.b32 	%r943, %r941, 1;
	xor.b32  	%r944, %r943, %r942;
	xor.b32  	%r945, %r944, %r941;
	xor.b32  	%r965, %r945, %r966;
	add.s32 	%r946, %r1240, %r965;
	cvt.rn.f32.u32 	%f3, %r946;
	fma.rn.f32 	%f4, %f3, 0f2F800000, 0f2F000000;
	st.global.f32 	[%rd11], %f4;
	add.s32 	%r1246, %r1246, %r556;
	add.s32 	%r1240, %r1240, 724874;
	setp.lt.s32 	%p65, %r1246, %r568;
	mov.u32 	%r968, %r559;
	mov.u32 	%r969, %r560;
	@%p65 bra 	$L__BB1_118;
$L__BB1_119:
	ret;

}


// ===== COMPILED SASS (sm_100) =====

	.target	sm_100

	.elftype	@"ET_EXEC"


//--------------------- .note.nv.tkinfo           --------------------------
	.section	.note.nv.tkinfo,"",@"SHT_NOTE"
	.sectionflags	@"SHF_NOTE_NV_TKINFO"
	.tkinfo
        /*0018*/ 	.word	0x00000002
        /*0030*/ 	.string	""
        /*0030*/ 	.string	"ptxas"
        /*0030*/ 	.string	"Cuda compilation tools, release 13.0, V13.0.88"
        /*0030*/ 	.string	"Build cuda_13.0.r13.0/compiler.36424714_0"
        /*0030*/ 	.string	"-arch sm_100 -m 64 "



//--------------------- .note.nv.cuinfo           --------------------------
	.section	.note.nv.cuinfo,"",@"SHT_NOTE"
	.sectionflags	@"SHF_NOTE_NV_CUINFO"
        /*0018*/ 	.short	0x0002
        /*001a*/ 	.short	0x0064
        /*001c*/ 	.short	0x0082
	.zero		2


//--------------------- .nv.info                  --------------------------
	.section	.nv.info,"",@"SHT_CUDA_INFO"
	.align	4


	//----- nvinfo : EIATTR_REGCOUNT
	.align		4
        /*0000*/ 	.byte	0x04, 0x2f
        /*0002*/ 	.short	(.L_10 - .L_9)
	.align		4
.L_9:
        /*0004*/ 	.word	index@(_Z12innerProductPfPKfS1_i)
        /*0008*/ 	.word	0x00000017


	//----- nvinfo : EIATTR_FRAME_SIZE
	.align		4
.L_10:
        /*000c*/ 	.byte	0x04, 0x11
        /*000e*/ 	.short	(.L_12 - .L_11)
	.align		4
.L_11:
        /*0010*/ 	.word	index@(_Z12innerProductPfPKfS1_i)
        /*0014*/ 	.word	0x00000000


	//----- nvinfo : EIATTR_REGCOUNT
	.align		4
.L_12:
        /*0018*/ 	.byte	0x04, 0x2f
        /*001a*/ 	.short	(.L_14 - .L_13)
	.align		4
.L_13:
        /*001c*/ 	.word	index@(_Z10initRandomPfS_iy)
        /*0020*/ 	.word	0x0000001f


	//----- nvinfo : EIATTR_FRAME_SIZE
	.align		4
.L_14:
        /*0024*/ 	.byte	0x04, 0x11
        /*0026*/ 	.short	(.L_16 - .L_15)
	.align		4
.L_15:
        /*0028*/ 	.word	index@(_Z10initRandomPfS_iy)
        /*002c*/ 	.word	0x00000030


	//----- nvinfo : EIATTR_MIN_STACK_SIZE
	.align		4
.L_16:
        /*0030*/ 	.byte	0x04, 0x12
        /*0032*/ 	.short	(.L_18 - .L_17)
	.align		4
.L_17:
        /*0034*/ 	.word	index@(_Z10initRandomPfS_iy)
        /*0038*/ 	.word	0x00000030


	//----- nvinfo : EIATTR_MIN_STACK_SIZE
	.align		4
.L_18:
        /*003c*/ 	.byte	0x04, 0x12
        /*003e*/ 	.short	(.L_20 - .L_19)
	.align		4
.L_19:
        /*0040*/ 	.word	index@(_Z12innerProductPfPKfS1_i)
        /*0044*/ 	.word	0x00000000
.L_20:


//--------------------- .nv.compat                --------------------------
	.section	.nv.compat,"",@"SHT_CUDA_COMPAT_INFO"
	.align	4
        /*0000*/ 	.byte	0x02, 0x09, 0x00, 0x00, 0x02, 0x02, 0x01, 0x00, 0x02, 0x05, 0x05, 0x00, 0x03, 0x07, 0x01, 0x01
        /*0010*/ 	.byte	0x02, 0x03, 0x00, 0x00, 0x02, 0x06, 0x01, 0x00, 0x04, 0x0b, 0x08, 0x00, 0x09, 0x00, 0x00, 0x00
        /*0020*/ 	.byte	0x00, 0x00, 0x00, 0x00


//--------------------- .nv.info._Z10initRandomPfS_iy --------------------------
	.section	.nv.info._Z10initRandomPfS_iy,"",@"SHT_CUDA_INFO"
	.sectionflags	@""
	.align	4


	//----- nvinfo : EIATTR_CUDA_API_VERSION
	.align		4
        /*0000*/ 	.byte	0x04, 0x37
        /*0002*/ 	.short	(.L_22 - .L_21)
.L_21:
        /*0004*/ 	.word	0x00000082


	//----- nvinfo : EIATTR_KPARAM_INFO
	.align		4
.L_22:
        /*0008*/ 	.byte	0x04, 0x17
        /*000a*/ 	.short	(.L_24 - .L_23)
.L_23:
        /*000c*/ 	.word	0x00000000
        /*0010*/ 	.short	0x0003
        /*0012*/ 	.short	0x0018
        /*0014*/ 	.byte	0x00, 0xf0, 0x21, 0x00


	//----- nvinfo : EIATTR_KPARAM_INFO
	.align		4
.L_24:
        /*0018*/ 	.byte	0x04, 0x17
        /*001a*/ 	.short	(.L_26 - .L_25)
.L_25:
        /*001c*/ 	.word	0x00000000
        /*0020*/ 	.short	0x0002
        /*0022*/ 	.short	0x0010
        /*0024*/ 	.byte	0x00, 0xf0, 0x11, 0x00


	//----- nvinfo : EIATTR_KPARAM_INFO
	.align		4
.L_26:
        /*0028*/ 	.byte	0x04, 0x17
        /*002a*/ 	.short	(.L_28 - .L_27)
.L_27:
        /*002c*/ 	.word	0x00000000
        /*0030*/ 	.short	0x0001
        /*0032*/ 	.short	0x0008
        /*0034*/ 	.byte	0x00, 0xf5, 0x21, 0x00


	//----- nvinfo : EIATTR_KPARAM_INFO
	.align		4
.L_28:
        /*0038*/ 	.byte	0x04, 0x17
        /*003a*/ 	.short	(.L_30 - .L_29)
.L_29:
        /*003c*/ 	.word	0x00000000
        /*0040*/ 	.short	0x0000
        /*0042*/ 	.short	0x0000
        /*0044*/ 	.byte	0x00, 0xf5, 0x21, 0x00


	//----- nvinfo : EIATTR_SPARSE_MMA_MASK
	.align		4
.L_30:
        /*0048*/ 	.byte	0x03, 0x50
        /*004a*/ 	.short	0x0000


	//----- nvinfo : EIATTR_MAXREG_COUNT
	.align		4
        /*004c*/ 	.byte	0x03, 0x1b
        /*004e*/ 	.short	0x00ff


	//----- nvinfo : EIATTR_MERCURY_ISA_VERSION
	.align		4
        /*0050*/ 	.byte	0x03, 0x5f
        /*0052*/ 	.short	0x0101


	//----- nvinfo : EIATTR_VRC_CTA_INIT_COUNT
	.align		4
        /*0054*/ 	.byte	0x02, 0x4a
	.zero		1
	.zero		1


	//----- nvinfo : EIATTR_EXIT_INSTR_OFFSETS
	.align		4
        /*0058*/ 	.byte	0x04, 0x1c
        /*005a*/ 	.short	(.L_32 - .L_31)


	//   ....[0]....
.L_31:
        /*005c*/ 	.word	0x000026f0


	//   ....[1]....
        /*0060*/ 	.word	0x000029a0


	//----- nvinfo : EIATTR_CRS_STACK_SIZE
	.align		4
.L_32:
        /*0064*/ 	.byte	0x04, 0x1e
        /*0066*/ 	.short	(.L_34 - .L_33)
.L_33:
        /*0068*/ 	.word	0x00000000


	//----- nvinfo : EIATTR_CBANK_PARAM_SIZE
	.align		4
.L_34:
        /*006c*/ 	.byte	0x03, 0x19
        /*006e*/ 	.short	0x0020


	//----- nvinfo : EIATTR_PARAM_CBANK
	.align		4
        /*0070*/ 	.byte	0x04, 0x0a
        /*0072*/ 	.short	(.L_36 - .L_35)
	.align		4
.L_35:
        /*0074*/ 	.word	index@(.nv.constant0._Z10initRandomPfS_iy)
        /*0078*/ 	.short	0x0380
        /*007a*/ 	.short	0x0020


	//----- nvinfo : EIATTR_SW_WAR
	.align		4
.L_36:
        /*007c*/ 	.byte	0x04, 0x36
        /*007e*/ 	.short	(.L_38 - .L_37)
.L_37:
        /*0080*/ 	.word	0x00000008
.L_38:


//--------------------- .nv.info._Z12innerProductPfPKfS1_i --------------------------
	.section	.nv.info._Z12innerProductPfPKfS1_i,"",@"SHT_CUDA_INFO"
	.sectionflags	@""
	.align	4


	//----- nvinfo : EIATTR_CUDA_API_VERSION
	.align		4
        /*0000*/ 	.byte	0x04, 0x37
        /*0002*/ 	.short	(.L_40 - .L_39)
.L_39:
        /*0004*/ 	.word	0x00000082


	//----- nvinfo : EIATTR_KPARAM_INFO
	.align		4
.L_40:
        /*0008*/ 	.byte	0x04, 0x17
        /*000a*/ 	.short	(.L_42 - .L_41)
.L_41:
        /*000c*/ 	.word	0x00000000
        /*0010*/ 	.short	0x0003
        /*0012*/ 	.short	0x0018
        /*0014*/ 	.byte	0x00, 0xf0, 0x11, 0x00


	//----- nvinfo : EIATTR_KPARAM_INFO
	.align		4
.L_42:
        /*0018*/ 	.byte	0x04, 0x17
        /*001a*/ 	.short	(.L_44 - .L_43)
.L_43:
        /*001c*/ 	.word	0x00000000
        /*0020*/ 	.short	0x0002
        /*0022*/ 	.short	0x0010
        /*0024*/ 	.byte	0x00, 0xf5, 0x21, 0x00


	//----- nvinfo : EIATTR_KPARAM_INFO
	.align		4
.L_44:
        /*0028*/ 	.byte	0x04, 0x17
        /*002a*/ 	.short	(.L_46 - .L_45)
.L_45:
        /*002c*/ 	.word	0x00000000
        /*0030*/ 	.short	0x0001
        /*0032*/ 	.short	0x0008
        /*0034*/ 	.byte	0x00, 0xf5, 0x21, 0x00


	//----- nvinfo : EIATTR_KPARAM_INFO
	.align		4
.L_46:
        /*0038*/ 	.byte	0x04, 0x17
        /*003a*/ 	.short	(.L_48 - .L_47)
.L_47:
        /*003c*/ 	.word	0x00000000
        /*0040*/ 	.short	0x0000
        /*0042*/ 	.short	0x0000
        /*0044*/ 	.byte	0x00, 0xf5, 0x21, 0x00


	//----- nvinfo : EIATTR_SPARSE_MMA_MASK
	.align		4
.L_48:
        /*0048*/ 	.byte	0x03, 0x50
        /*004a*/ 	.short	0x0000


	//----- nvinfo : EIATTR_MAXREG_COUNT
	.align		4
        /*004c*/ 	.byte	0x03, 0x1b
        /*004e*/ 	.short	0x00ff


	//----- nvinfo : EIATTR_MERCURY_ISA_VERSION
	.align		4
        /*0050*/ 	.byte	0x03, 0x5f
        /*0052*/ 	.short	0x0101


	//----- nvinfo : EIATTR_VRC_CTA_INIT_COUNT
	.align		4
        /*0054*/ 	.byte	0x02, 0x4a
	.zero		1
	.zero		1


	//----- nvinfo : EIATTR_EXIT_INSTR_OFFSETS
	.align		4
        /*0058*/ 	.byte	0x04, 0x1c
        /*005a*/ 	.short	(.L_50 - .L_49)


	//   ....[0]....
.L_49:
        /*005c*/ 	.word	0x00000580


	//----- nvinfo : EIATTR_CRS_STACK_SIZE
	.align		4
.L_50:
        /*0060*/ 	.byte	0x04, 0x1e
        /*0062*/ 	.short	(.L_52 - .L_51)
.L_51:
        /*0064*/ 	.word	0x00000000


	//----- nvinfo : EIATTR_CBANK_PARAM_SIZE
	.align		4
.L_52:
        /*0068*/ 	.byte	0x03, 0x19
        /*006a*/ 	.short	0x001c


	//----- nvinfo : EIATTR_PARAM_CBANK
	.align		4
        /*006c*/ 	.byte	0x04, 0x0a
        /*006e*/ 	.short	(.L_54 - .L_53)
	.align		4
.L_53:
        /*0070*/ 	.word	index@(.nv.constant0._Z12innerProductPfPKfS1_i)
        /*0074*/ 	.short	0x0380
        /*0076*/ 	.short	0x001c


	//----- nvinfo : EIATTR_SW_WAR
	.align		4
.L_54:
        /*0078*/ 	.byte	0x04, 0x36
        /*007a*/ 	.short	(.L_56 - .L_55)
.L_55:
        /*007c*/ 	.word	0x00000008
.L_56:


//--------------------- .nv.callgraph             --------------------------
	.section	.nv.callgraph,"",@"SHT_CUDA_CALLGRAPH"
	.align	4
	.sectionentsize	8
	.align		4
        /*0000*/ 	.word	0x00000000
	.align		4
        /*0004*/ 	.word	0xffffffff
	.align		4
        /*0008*/ 	.word	0x00000000
	.align		4
        /*000c*/ 	.word	0xfffffffe
	.align		4
        /*0010*/ 	.word	0x00000000
	.align		4
        /*0014*/ 	.word	0xfffffffd
	.align		4
        /*0018*/ 	.word	0x00000000
	.align		4
        /*001c*/ 	.word	0xfffffffc


//--------------------- .nv.constant4             --------------------------
	.section	.nv.constant4,"a",@progbits
	.align	8
	.align		8
.nv.constant4:
        /*0000*/ 	.dword	precalc_xorwow_matrix
	.align		8
        /*0008*/ 	.dword	precalc_xorwow_offset_matrix
	.align		8
        /*0010*/ 	.dword	mrg32k3aM1
	.align		8
        /*0018*/ 	.dword	mrg32k3aM2
	.align		8
        /*0020*/ 	.dword	mrg32k3aM1SubSeq
	.align		8
        /*0028*/ 	.dword	mrg32k3aM2SubSeq
	.align		8
        /*0030*/ 	.dword	mrg32k3aM1Seq
	.align		8
        /*0038*/ 	.dword	mrg32k3aM2Seq


//--------------------- .nv.constant3             --------------------------
	.section	.nv.constant3,"a",@progbits
	.align	8
.nv.constant3:
	.type		__cr_lgamma_table,@object
	.size		__cr_lgamma_table,(.L_8 - __cr_lgamma_table)
__cr_lgamma_table:
        /*0000*/ 	.byte	0x00, 0x00, 0x00, 0x00, 0x00, 0x00, 0x00, 0x00, 0x00, 0x00, 0x00, 0x00, 0x00, 0x00, 0x00, 0x00
        /*0010*/ 	.byte	0xef, 0x39, 0xfa, 0xfe, 0x42, 0x2e, 0xe6, 0x3f, 0x02, 0x20, 0x2a, 0xfa, 0x0b, 0xab, 0xfc, 0x3f
        /*0020*/ 	.byte	0xf9, 0x2c, 0x92, 0x7c, 0xa7, 0x6c, 0x09, 0x40, 0xc9, 0x79, 0x44, 0x3c, 0x64, 0x26, 0x13, 0x40
        /*0030*/ 	.byte	0xca, 0x01, 0xcf, 0x3a, 0x27, 0x51, 0x1a, 0x40, 0x30, 0xcc, 0x2d, 0xf3, 0xe1, 0x0c, 0x21, 0x40
        /*0040*/ 	.byte	0x0d, 0xb7, 0xfc, 0x82, 0x8e, 0x35, 0x25, 0x40
.L_8:


//--------------------- .text._Z10initRandomPfS_iy --------------------------
	.section	.text._Z10initRandomPfS_iy,"ax",@progbits
	.align	128
        .global         _Z10initRandomPfS_iy
        .type           _Z10initRandomPfS_iy,@function
        .size           _Z10initRandomPfS_iy,(.L_x_20 - _Z10initRandomPfS_iy)
        .other          _Z10initRandomPfS_iy,@"STO_CUDA_ENTRY STV_DEFAULT"
_Z10initRandomPfS_iy:
.text._Z10initRandomPfS_iy:
[----:B------:R-:W0:Y:S01]  /*0000*/  LDC R1, c[0x0][0x37c] ;  /* 0x0000df00ff017b82 */ /* 0x000e220000000800 */
[----:B------:R-:W1:Y:S01]  /*0010*/  S2R R12, SR_TID.X ;  /* 0x00000000000c7919 */ /* 0x000e620000002100 */
[----:B------:R-:W1:Y:S01]  /*0020*/  LDCU UR6, c[0x0][0x360] ;  /* 0x00006c00ff0677ac */ /* 0x000e620008000800 */
[----:B------:R-:W-:Y:S01]  /*0030*/  BSSY.RECONVERGENT B0, `(.L_x_0) ;  /* 0x0000269000007945 */ /* 0x000fe20003800200 */
[----:B0-----:R-:W-:Y:S01]  /*0040*/  VIADD R1, R1, 0xffffffd0 ;  /* 0xffffffd001017836 */ /* 0x001fe20000000000 */
[----:B------:R-:W1:Y:S01]  /*0050*/  S2R R3, SR_CTAID.X ;  /* 0x0000000000037919 */ /* 0x000e620000002500 */
[----:B------:R-:W0:Y:S01]  /*0060*/  LDCU UR4, c[0x0][0x390] ;  /* 0x00007200ff0477ac */ /* 0x000e220008000800 */
[----:B------:R-:W2:Y:S01]  /*0070*/  LDCU.64 UR8, c[0x0][0x358] ;  /* 0x00006b00ff0877ac */ /* 0x000ea20008000a00 */
[----:B-1----:R-:W-:-:S05]  /*0080*/  IMAD R12, R3, UR6, R12 ;  /* 0x00000006030c7c24 */ /* 0x002fca000f8e020c */
[----:B0-----:R-:W-:-:S13]  /*0090*/  ISETP.GE.AND P0, PT, R12, UR4, PT ;  /* 0x000000040c007c0c */ /* 0x001fda000bf06270 */
[----:B--2---:R-:W-:Y:S05]  /*00a0*/  @P0 BRA `(.L_x_1) ;  /* 0x0000002400840947 */ /* 0x004fea0003800000 */
[----:B------:R-:W0:Y:S01]  /*00b0*/  LDC.64 R2, c[0x0][0x398] ;  /* 0x0000e600ff027b82 */ /* 0x000e220000000a00 */
[----:B------:R-:W-:Y:S02]  /*00c0*/  ISETP.NE.AND P0, PT, R12, RZ, PT ;  /* 0x000000ff0c00720c */ /* 0x000fe40003f05270 */
[----:B0-----:R-:W-:Y:S02]  /*00d0*/  LOP3.LUT R0, R2, 0xaad26b49, RZ, 0x3c, !PT ;  /* 0xaad26b4902007812 */ /* 0x001fe400078e3cff */
[----:B------:R-:W-:-:S03]  /*00e0*/  LOP3.LUT R2, R3, 0xf7dcefdd, RZ, 0x3c, !PT ;  /* 0xf7dcefdd03027812 */ /* 0x000fc600078e3cff */
[----:B------:R-:W-:Y:S02]  /*00f0*/  IMAD R5, R0, 0x4182bed5, RZ ;  /* 0x4182bed500057824 */ /* 0x000fe400078e02ff */
[----:B------:R-:W-:Y:S02]  /*0100*/  IMAD R2, R2, -0x658354e5, RZ ;  /* 0x9a7cab1b02027824 */ /* 0x000fe400078e02ff */
[C---:B------:R-:W-:Y:S01]  /*0110*/  VIADD R3, R5.reuse, 0x75bcd15 ;  /* 0x075bcd1505037836 */ /* 0x040fe20000000000 */
[C---:B------:R-:W-:Y:S01]  /*0120*/  LOP3.LUT R6, R5.reuse, 0x159a55e5, RZ, 0x3c, !PT ;  /* 0x159a55e505067812 */ /* 0x040fe200078e3cff */
[C---:B------:R-:W-:Y:S01]  /*0130*/  IMAD.IADD R0, R5.reuse, 0x1, R2 ;  /* 0x0000000105007824 */ /* 0x040fe200078e0202 */
[C---:B------:R-:W-:Y:S01]  /*0140*/  LOP3.LUT R4, R2.reuse, 0x5491333, RZ, 0x3c, !PT ;  /* 0x0549133302047812 */ /* 0x040fe200078e3cff */
[----:B------:R-:W-:Y:S02]  /*0150*/  VIADD R7, R2, 0x1f123bb5 ;  /* 0x1f123bb502077836 */ /* 0x000fe40000000000 */
[----:B------:R-:W-:-:S02]  /*0160*/  VIADD R5, R5, 0x583f19 ;  /* 0x00583f1905057836 */ /* 0x000fc40000000000 */
[----:B------:R-:W-:Y:S01]  /*0170*/  VIADD R2, R0, 0x64f0c9 ;  /* 0x0064f0c900027836 */ /* 0x000fe20000000000 */
[----:B------:R0:W-:Y:S04]  /*0180*/  STL.64 [R1+0x8], R6 ;  /* 0x0000080601007387 */ /* 0x0001e80000100a00 */
[----:B------:R0:W-:Y:S04]  /*0190*/  STL.64 [R1+0x10], R4 ;  /* 0x0000100401007387 */ /* 0x0001e80000100a00 */
[----:B------:R0:W-:Y:S01]  /*01a0*/  STL.64 [R1], R2 ;  /* 0x0000000201007387 */ /* 0x0001e20000100a00 */
[----:B------:R-:W-:Y:S05]  /*01b0*/  @!P0 BRA `(.L_x_1) ;  /* 0x0000002400408947 */ /* 0x000fea0003800000 */
[--C-:B------:R-:W-:Y:S01]  /*01c0*/  SHF.R.S32.HI R14, RZ, 0x1f, R12.reuse ;  /* 0x0000001fff0e7819 */ /* 0x100fe2000001140c */
[----:B------:R-:W-:Y:S02]  /*01d0*/  IMAD.MOV.U32 R13, RZ, RZ, R12 ;  /* 0x000000ffff0d7224 */ /* 0x000fe400078e000c */
[----:B0-----:R-:W-:-:S07]  /*01e0*/  IMAD.MOV.U32 R2, RZ, RZ, RZ ;  /* 0x000000ffff027224 */ /* 0x001fce00078e00ff */
.L_x_10:
[----:B------:R-:W-:Y:S01]  /*01f0*/  LOP3.LUT R20, R13, 0x3, RZ, 0xc0, !PT ;  /* 0x000000030d147812 */ /* 0x000fe200078ec0ff */
[----:B------:R-:W-:Y:S03]  /*0200*/  BSSY.RECONVERGENT B1, `(.L_x_2) ;  /* 0x0000245000017945 */ /* 0x000fe60003800200 */
[----:B------:R-:W-:-:S04]  /*0210*/  ISETP.NE.U32.AND P0, PT, R20, RZ, PT ;  /* 0x000000ff1400720c */ /* 0x000fc80003f05070 */
[----:B------:R-:W-:-:S13]  /*0220*/  ISETP.NE.AND.EX P0, PT, RZ, RZ, PT, P0 ;  /* 0x000000ffff00720c */ /* 0x000fda0003f05300 */
[----:B012---:R-:W-:Y:S05]  /*0230*/  @!P0 BRA `(.L_x_3) ;  /* 0x0000002400048947 */ /* 0x007fea0003800000 */
[----:B------:R-:W0:Y:S01]  /*0240*/  LDC.64 R8, c[0x4][RZ] ;  /* 0x01000000ff087b82 */ /* 0x000e220000000a00 */
[----:B------:R-:W-:Y:S01]  /*0250*/  IMAD.MOV.U32 R16, RZ, RZ, RZ ;  /* 0x000000ffff107224 */ /* 0x000fe200078e00ff */
[----:B------:R-:W-:Y:S02]  /*0260*/  CS2R R4, SRZ ;  /* 0x0000000000047805 */ /* 0x000fe4000001ff00 */
[----:B------:R-:W-:Y:S01]  /*0270*/  CS2R R6, SRZ ;  /* 0x0000000000067805 */ /* 0x000fe2000001ff00 */
[----:B------:R-:W-:Y:S02]  /*0280*/  IMAD.MOV.U32 R3, RZ, RZ, RZ ;  /* 0x000000ffff037224 */ /* 0x000fe400078e00ff */
[----:B0-----:R-:W-:-:S07]  /*0290*/  IMAD.WIDE.U32 R8, R2, 0xc80, R8 ;  /* 0x00000c8002087825 */ /* 0x001fce00078e0008 */
.L_x_5:
[----:B------:R-:W-:-:S06]  /*02a0*/  IMAD R15, R16, 0x4, R1 ;  /* 0x00000004100f7824 */ /* 0x000fcc00078e0201 */
[----:B------:R-:W5:Y:S01]  /*02b0*/  LDL R15, [R15+0x4] ;  /* 0x000004000f0f7983 */ /* 0x000f620000100800 */
[----:B------:R-:W-:Y:S01]  /*02c0*/  IMAD.SHL.U32 R17, R16, 0x20, RZ ;  /* 0x0000002010117824 */ /* 0x000fe200078e00ff */
[----:B------:R-:W-:-:S06]  /*02d0*/  UMOV UR4, URZ ;  /* 0x000000ff00047c82 */ /* 0x000fcc0008000000 */
.L_x_4:
[----:B-----5:R-:W-:Y:S01]  /*02e0*/  SHF.R.U32.HI R23, RZ, UR4, R15 ;  /* 0x00000004ff177c19 */ /* 0x020fe2000801160f */
[----:B------:R-:W-:-:S03]  /*02f0*/  VIADD R10, R17, UR4 ;  /* 0x00000004110a7c36 */ /* 0x000fc60008000000 */
[----:B------:R-:W-:-:S04]  /*0300*/  LOP3.LUT R11, R23, 0x1, RZ, 0xc0, !PT ;  /* 0x00000001170b7812 */ /* 0x000fc800078ec0ff */
[----:B------:R-:W-:Y:S01]  /*0310*/  ISETP.NE.U32.AND P0, PT, R11, 0x1, PT ;  /* 0x000000010b00780c */ /* 0x000fe20003f05070 */
[----:B------:R-:W-:-:S03]  /*0320*/  IMAD R11, R10, 0x5, RZ ;  /* 0x000000050a0b7824 */ /* 0x000fc600078e02ff */
[----:B------:R-:W-:Y:S01]  /*0330*/  R2P PR, R23, 0x7e ;  /* 0x0000007e17007804 */ /* 0x000fe20000000000 */
[----:B------:R-:W-:-:S08]  /*0340*/  IMAD.WIDE.U32 R10, R11, 0x4, R8 ;  /* 0x000000040b0a7825 */ /* 0x000fd000078e0008 */
[----:B------:R-:W2:Y:S04]  /*0350*/  @!P0 LDG.E R18, desc[UR8][R10.64+0x10] ;  /* 0x000010080a128981 */ /* 0x000ea8000c1e1900 */
[----:B------:R-:W3:Y:S04]  /*0360*/  @P1 LDG.E R22, desc[UR8][R10.64+0x24] ;  /* 0x000024080a161981 */ /* 0x000ee8000c1e1900 */
[----:B------:R-:W4:Y:S04]  /*0370*/  @P2 LDG.E R24, desc[UR8][R10.64+0x38] ;  /* 0x000038080a182981 */ /* 0x000f28000c1e1900 */
[----:B------:R-:W4:Y:S04]  /*0380*/  @P3 LDG.E R26, desc[UR8][R10.64+0x4c] ;  /* 0x00004c080a1a3981 */ /* 0x000f28000c1e1900 */
[----:B------:R-:W4:Y:S04]  /*0390*/  @!P0 LDG.E R19, desc[UR8][R10.64+0x4] ;  /* 0x000004080a138981 */ /* 0x000f28000c1e1900 */
[----:B------:R-:W4:Y:S04]  /*03a0*/  @!P0 LDG.E R21, desc[UR8][R10.64+0xc] ;  /* 0x00000c080a158981 */ /* 0x000f28000c1e1900 */
[----:B------:R-:W4:Y:S01]  /*03b0*/  @P3 LDG.E R25, desc[UR8][R10.64+0x40] ;  /* 0x000040080a193981 */ /* 0x000f22000c1e1900 */
[----:B--2---:R-:W-:-:S03]  /*03c0*/  @!P0 LOP3.LUT R5, R5, R18, RZ, 0x3c, !PT ;  /* 0x0000001205058212 */ /* 0x004fc600078e3cff */
[----:B------:R-:W2:Y:S01]  /*03d0*/  @!P0 LDG.E R18, desc[UR8][R10.64] ;  /* 0x000000080a128981 */ /* 0x000ea2000c1e1900 */
[----:B---3--:R-:W-:-:S03]  /*03e0*/  @P1 LOP3.LUT R5, R5, R22, RZ, 0x3c, !PT ;  /* 0x0000001605051212 */ /* 0x008fc600078e3cff */
[----:B------:R-:W3:Y:S01]  /*03f0*/  @!P0 LDG.E R22, desc[UR8][R10.64+0x8] ;  /* 0x000008080a168981 */ /* 0x000ee2000c1e1900 */
[----:B----4-:R-:W-:-:S03]  /*0400*/  @P2 LOP3.LUT R5, R5, R24, RZ, 0x3c, !PT ;  /* 0x0000001805052212 */ /* 0x010fc600078e3cff */
[----:B------:R-:W4:Y:S01]  /*0410*/  @P4 LDG.E R24, desc[UR8][R10.64+0x60] ;  /* 0x000060080a184981 */ /* 0x000f22000c1e1900 */
[----:B------:R-:W-:-:S03]  /*0420*/  @P3 LOP3.LUT R5, R5, R26, RZ, 0x3c, !PT ;  /* 0x0000001a05053212 */ /* 0x000fc600078e3cff */
[----:B------:R-:W4:Y:S01]  /*0430*/  @P5 LDG.E R26, desc[UR8][R10.64+0x74] ;  /* 0x000074080a1a5981 */ /* 0x000f22000c1e1900 */
[----:B------:R-:W-:-:S03]  /*0440*/  @!P0 LOP3.LUT R6, R6, R19, RZ, 0x3c, !PT ;  /* 0x0000001306068212 */ /* 0x000fc600078e3cff */
[----:B------:R-:W4:Y:S01]  /*0450*/  @P1 LDG.E R19, desc[UR8][R10.64+0x18] ;  /* 0x000018080a131981 */ /* 0x000f22000c1e1900 */
[----:B------:R-:W-:-:S03]  /*0460*/  @!P0 LOP3.LUT R4, R4, R21, RZ, 0x3c, !PT ;  /* 0x0000001504048212 */ /* 0x000fc600078e3cff */
[----:B------:R-:W4:Y:S01]  /*0470*/  @P1 LDG.E R21, desc[UR8][R10.64+0x20] ;  /* 0x000020080a151981 */ /* 0x000f22000c1e1900 */
[----:B--2---:R-:W-:-:S03]  /*0480*/  @!P0 LOP3.LUT R3, R3, R18, RZ, 0x3c, !PT ;  /* 0x0000001203038212 */ /* 0x004fc600078e3cff */
[----:B------:R-:W2:Y:S01]  /*0490*/  @P1 LDG.E R18, desc[UR8][R10.64+0x14] ;  /* 0x000014080a121981 */ /* 0x000ea2000c1e1900 */
[----:B---3--:R-:W-:-:S03]  /*04a0*/  @!P0 LOP3.LUT R7, R7, R22, RZ, 0x3c, !PT ;  /* 0x0000001607078212 */ /* 0x008fc600078e3cff */
[----:B------:R-:W3:Y:S01]  /*04b0*/  @P1 LDG.E R22, desc[UR8][R10.64+0x1c] ;  /* 0x00001c080a161981 */ /* 0x000ee2000c1e1900 */
[----:B----4-:R-:W-:-:S03]  /*04c0*/  @P4 LOP3.LUT R5, R5, R24, RZ, 0x3c, !PT ;  /* 0x0000001805054212 */ /* 0x010fc600078e3cff */
[----:B------:R-:W4:Y:S01]  /*04d0*/  @P2 LDG.E R24, desc[UR8][R10.64+0x28] ;  /* 0x000028080a182981 */ /* 0x000f22000c1e1900 */
[----:B------:R-:W-:-:S03]  /*04e0*/  @P1 LOP3.LUT R6, R6, R19, RZ, 0x3c, !PT ;  /* 0x0000001306061212 */ /* 0x000fc600078e3cff */
[----:B------:R-:W4:Y:S01]  /*04f0*/  @P2 LDG.E R19, desc[UR8][R10.64+0x2c] ;  /* 0x00002c080a132981 */ /* 0x000f22000c1e1900 */
[----:B------:R-:W-:-:S03]  /*0500*/  @P1 LOP3.LUT R4, R4, R21, RZ, 0x3c, !PT ;  /* 0x0000001504041212 */ /* 0x000fc600078e3cff */
[----:B------:R-:W4:Y:S01]  /*0510*/  @P2 LDG.E R21, desc[UR8][R10.64+0x34] ;  /* 0x000034080a152981 */ /* 0x000f22000c1e1900 */
[----:B--2---:R-:W-:-:S03]  /*0520*/  @P1 LOP3.LUT R3, R3, R18, RZ, 0x3c, !PT ;  /* 0x0000001203031212 */ /* 0x004fc600078e3cff */
[----:B------:R-:W2:Y:S01]  /*0530*/  @P2 LDG.E R18, desc[UR8][R10.64+0x30] ;  /* 0x000030080a122981 */ /* 0x000ea2000c1e1900 */
[----:B---3--:R-:W-:-:S03]  /*0540*/  @P1 LOP3.LUT R7, R7, R22, RZ, 0x3c, !PT ;  /* 0x0000001607071212 */ /* 0x008fc600078e3cff */
[----:B------:R-:W3:Y:S01]  /*0550*/  @P3 LDG.E R22, desc[UR8][R10.64+0x3c] ;  /* 0x00003c080a163981 */ /* 0x000ee2000c1e1900 */
[----:B----4-:R-:W-:-:S03]  /*0560*/  @P2 LOP3.LUT R3, R3, R24, RZ, 0x3c, !PT ;  /* 0x0000001803032212 */ /* 0x010fc600078e3cff */
[----:B------:R-:W4:Y:S01]  /*0570*/  @P3 LDG.E R24, desc[UR8][R10.64+0x44] ;  /* 0x000044080a183981 */ /* 0x000f22000c1e1900 */
[----:B------:R-:W-:-:S03]  /*0580*/  @P2 LOP3.LUT R6, R6, R19, RZ, 0x3c, !PT ;  /* 0x0000001306062212 */ /* 0x000fc600078e3cff */
[----:B------:R-:W4:Y:S01]  /*0590*/  @P3 LDG.E R19, desc[UR8][R10.64+0x48] ;  /* 0x000048080a133981 */ /* 0x000f22000c1e1900 */
[----:B------:R-:W-:Y:S02]  /*05a0*/  @P2 LOP3.LUT R4, R4, R21, RZ, 0x3c, !PT ;  /* 0x0000001504042212 */ /* 0x000fe400078e3cff */
[----:B------:R-:W-:Y:S01]  /*05b0*/  @P3 LOP3.LUT R6, R6, R25, RZ, 0x3c, !PT ;  /* 0x0000001906063212 */ /* 0x000fe200078e3cff */
[----:B------:R-:W4:Y:S04]  /*05c0*/  @P4 LDG.E R21, desc[UR8][R10.64+0x54] ;  /* 0x000054080a154981 */ /* 0x000f28000c1e1900 */
        /* <DEDUP_REMOVED lines=19> */
[----:B------:R-:W-:Y:S02]  /*0700*/  LOP3.LUT P0, RZ, R23, 0x80, RZ, 0xc0, !PT ;  /* 0x0000008017ff7812 */ /* 0x000fe4000780c0ff */
[----:B------:R-:W-:Y:S02]  /*0710*/  @P5 LOP3.LUT R5, R5, R26, RZ, 0x3c, !PT ;  /* 0x0000001a05055212 */ /* 0x000fe400078e3cff */
[----:B------:R-:W4:Y:S01]  /*0720*/  @P6 LDG.E R26, desc[UR8][R10.64+0x88] ;  /* 0x000088080a1a6981 */ /* 0x000f22000c1e1900 */
[----:B------:R-:W-:-:S03]  /*0730*/  @P5 LOP3.LUT R6, R6, R19, RZ, 0x3c, !PT ;  /* 0x0000001306065212 */ /* 0x000fc600078e3cff */
[----:B------:R-:W4:Y:S01]  /*0740*/  @P6 LDG.E R19, desc[UR8][R10.64+0x84] ;  /* 0x000084080a136981 */ /* 0x000f22000c1e1900 */
[----:B------:R-:W-:-:S04]  /*0750*/  @P5 LOP3.LUT R4, R4, R21, RZ, 0x3c, !PT ;  /* 0x0000001504045212 */ /* 0x000fc800078e3cff */
        /* <DEDUP_REMOVED lines=9> */
[----:B------:R-:W-:Y:S02]  /*07f0*/  @P6 LOP3.LUT R5, R5, R26, RZ, 0x3c, !PT ;  /* 0x0000001a05056212 */ /* 0x000fe400078e3cff */
[----:B------:R-:W-:Y:S02]  /*0800*/  @P6 LOP3.LUT R4, R4, R19, RZ, 0x3c, !PT ;  /* 0x0000001304046212 */ /* 0x000fe400078e3cff */
[----:B------:R-:W-:Y:S02]  /*0810*/  @P0 LOP3.LUT R6, R6, R21, RZ, 0x3c, !PT ;  /* 0x0000001506060212 */ /* 0x000fe400078e3cff */
[----:B------:R-:W-:Y:S02]  /*0820*/  @P0 LOP3.LUT R4, R4, R25, RZ, 0x3c, !PT ;  /* 0x0000001904040212 */ /* 0x000fe400078e3cff */
[----:B--2---:R-:W-:Y:S02]  /*0830*/  @P0 LOP3.LUT R3, R3, R18, RZ, 0x3c, !PT ;  /* 0x0000001203030212 */ /* 0x004fe400078e3cff */
[----:B---3--:R-:W-:-:S02]  /*0840*/  @P0 LOP3.LUT R7, R7, R22, RZ, 0x3c, !PT ;  /* 0x0000001607070212 */ /* 0x008fc400078e3cff */
[----:B----4-:R-:W-:Y:S02]  /*0850*/  @P0 LOP3.LUT R5, R5, R24, RZ, 0x3c, !PT ;  /* 0x0000001805050212 */ /* 0x010fe400078e3cff */
[----:B------:R-:W-:-:S13]  /*0860*/  R2P PR, R23.B1, 0x7f ;  /* 0x0000007f17007804 */ /* 0x000fda0000001000 */
[----:B------:R-:W2:Y:S04]  /*0870*/  @P0 LDG.E R22, desc[UR8][R10.64+0xa0] ;  /* 0x0000a0080a160981 */ /* 0x000ea8000c1e1900 */
[----:B------:R-:W3:Y:S04]  /*0880*/  @P0 LDG.E R19, desc[UR8][R10.64+0xa4] ;  /* 0x0000a4080a130981 */ /* 0x000ee8000c1e1900 */
[----:B------:R-:W4:Y:S04]  /*0890*/  @P0 LDG.E R21, desc[UR8][R10.64+0xac] ;  /* 0x0000ac080a150981 */ /* 0x000f28000c1e1900 */
[----:B------:R-:W4:Y:S04]  /*08a0*/  @P0 LDG.E R24, desc[UR8][R10.64+0xa8] ;  /* 0x0000a8080a180981 */ /* 0x000f28000c1e1900 */
[----:B------:R-:W4:Y:S04]  /*08b0*/  @P0 LDG.E R18, desc[UR8][R10.64+0xb0] ;  /* 0x0000b0080a120981 */ /* 0x000f28000c1e1900 */
        /* <DEDUP_REMOVED lines=12> */
[----:B------:R-:W-:Y:S02]  /*0980*/  LOP3.LUT P0, RZ, R23, 0x8000, RZ, 0xc0, !PT ;  /* 0x0000800017ff7812 */ /* 0x000fe4000780c0ff */
        /* <DEDUP_REMOVED lines=22> */
[----:B------:R-:W-:Y:S01]  /*0af0*/  @P2 LOP3.LUT R5, R5, R24, RZ, 0x3c, !PT ;  /* 0x0000001805052212 */ /* 0x000fe200078e3cff */
[----:B------:R-:W4:Y:S04]  /*0b00*/  @P4 LDG.E R23, desc[UR8][R10.64+0xfc] ;  /* 0x0000fc080a174981 */ /* 0x000f28000c1e1900 */
        /* <DEDUP_REMOVED lines=12> */
[----:B------:R-:W3:Y:S01]  /*0bd0*/  @P5 LDG.E R23, desc[UR8][R10.64+0x110] ;  /* 0x000110080a175981 */ /* 0x000ee2000c1e1900 */
[----:B------:R-:W-:-:S03]  /*0be0*/  @P4 LOP3.LUT R3, R3, R24, RZ, 0x3c, !PT ;  /* 0x0000001803034212 */ /* 0x000fc600078e3cff */
[----:B------:R-:W3:Y:S01]  /*0bf0*/  @P5 LDG.E R24, desc[UR8][R10.64+0x10c] ;  /* 0x00010c080a185981 */ /* 0x000ee2000c1e1900 */
[----:B------:R-:W-:-:S03]  /*0c00*/  @P4 LOP3.LUT R5, R5, R18, RZ, 0x3c, !PT ;  /* 0x0000001205054212 */ /* 0x000fc600078e3cff */
[----:B------:R-:W3:Y:S01]  /*0c10*/  @P6 LDG.E R18, desc[UR8][R10.64+0x120] ;  /* 0x000120080a126981 */ /* 0x000ee2000c1e1900 */
[----:B------:R-:W-:-:S03]  /*0c20*/  @P5 LOP3.LUT R5, R5, R26, RZ, 0x3c, !PT ;  /* 0x0000001a05055212 */ /* 0x000fc600078e3cff */
[----:B------:R-:W3:Y:S01]  /*0c30*/  @P0 LDG.E R26, desc[UR8][R10.64+0x134] ;  /* 0x000134080a1a0981 */ /* 0x000ee2000c1e1900 */
[----:B--2---:R-:W-:-:S03]  /*0c40*/  @P5 LOP3.LUT R3, R3, R22, RZ, 0x3c, !PT ;  /* 0x0000001603035212 */ /* 0x004fc600078e3cff */
[----:B------:R-:W2:Y:S01]  /*0c50*/  @P6 LDG.E R22, desc[UR8][R10.64+0x128] ;  /* 0x000128080a166981 */ /* 0x000ea2000c1e1900 */
[----:B------:R-:W-:-:S03]  /*0c60*/  @P6 LOP3.LUT R3, R3, R28, RZ, 0x3c, !PT ;  /* 0x0000001c03036212 */ /* 0x000fc600078e3cff */
[----:B------:R-:W2:Y:S01]  /*0c70*/  @P0 LDG.E R28, desc[UR8][R10.64+0x13c] ;  /* 0x00013c080a1c0981 */ /* 0x000ea2000c1e1900 */
[----:B----4-:R-:W-:-:S03]  /*0c80*/  @P5 LOP3.LUT R6, R6, R21, RZ, 0x3c, !PT ;  /* 0x0000001506065212 */ /* 0x010fc600078e3cff */
[----:B------:R-:W4:Y:S01]  /*0c90*/  @P6 LDG.E R21, desc[UR8][R10.64+0x124] ;  /* 0x000124080a156981 */ /* 0x000f22000c1e1900 */
[----:B---3--:R-:W-:Y:S02]  /*0ca0*/  @P5 LOP3.LUT R4, R4, R23, RZ, 0x3c, !PT ;  /* 0x0000001704045212 */ /* 0x008fe400078e3cff */
[----:B------:R-:W-:Y:S01]  /*0cb0*/  @P6 LOP3.LUT R6, R6, R19, RZ, 0x3c, !PT ;  /* 0x0000001306066212 */ /* 0x000fe200078e3cff */
[----:B------:R-:W3:Y:S01]  /*0cc0*/  @P0 LDG.E R23, desc[UR8][R10.64+0x138] ;  /* 0x000138080a170981 */ /* 0x000ee2000c1e1900 */
[----:B------:R-:W-:-:S03]  /*0cd0*/  @P5 LOP3.LUT R7, R7, R24, RZ, 0x3c, !PT ;  /* 0x0000001807075212 */ /* 0x000fc600078e3cff */
[----:B------:R-:W3:Y:S04]  /*0ce0*/  @P0 LDG.E R24, desc[UR8][R10.64+0x12c] ;  /* 0x00012c080a180981 */ /* 0x000ee8000c1e1900 */
[----:B------:R-:W3:Y:S01]  /*0cf0*/  @P0 LDG.E R19, desc[UR8][R10.64+0x130] ;  /* 0x000130080a130981 */ /* 0x000ee2000c1e1900 */
[----:B------:R-:W-:-:S04]  /*0d00*/  UIADD3 UR4, UPT, UPT, UR4, 0x10, URZ ;  /* 0x0000001004047890 */ /* 0x000fc8000fffe0ff */
[----:B------:R-:W-:Y:S01]  /*0d10*/  UISETP.NE.AND UP0, UPT, UR4, 0x20, UPT ;  /* 0x000000200400788c */ /* 0x000fe2000bf05270 */
[----:B------:R-:W-:-:S04]  /*0d20*/  @P6 LOP3.LUT R7, R7, R18, RZ, 0x3c, !PT ;  /* 0x0000001207076212 */ /* 0x000fc800078e3cff */
[----:B------:R-:W-:Y:S02]  /*0d30*/  @P0 LOP3.LUT R7, R7, R26, RZ, 0x3c, !PT ;  /* 0x0000001a07070212 */ /* 0x000fe400078e3cff */
[----:B--2---:R-:W-:-:S04]  /*0d40*/  @P6 LOP3.LUT R5, R5, R22, RZ, 0x3c, !PT ;  /* 0x0000001605056212 */ /* 0x004fc800078e3cff */
[----:B------:R-:W-:Y:S02]  /*0d50*/  @P0 LOP3.LUT R5, R5, R28, RZ, 0x3c, !PT ;  /* 0x0000001c05050212 */ /* 0x000fe400078e3cff */
[----:B----4-:R-:W-:-:S04]  /*0d60*/  @P6 LOP3.LUT R4, R4, R21, RZ, 0x3c, !PT ;  /* 0x0000001504046212 */ /* 0x010fc800078e3cff */
[----:B---3--:R-:W-:Y:S02]  /*0d70*/  @P0 LOP3.LUT R4, R4, R23, RZ, 0x3c, !PT ;  /* 0x0000001704040212 */ /* 0x008fe400078e3cff */
[----:B------:R-:W-:Y:S02]  /*0d80*/  @P0 LOP3.LUT R3, R3, R24, RZ, 0x3c, !PT ;  /* 0x0000001803030212 */ /* 0x000fe400078e3cff */
[----:B------:R-:W-:Y:S01]  /*0d90*/  @P0 LOP3.LUT R6, R6, R19, RZ, 0x3c, !PT ;  /* 0x0000001306060212 */ /* 0x000fe200078e3cff */
[----:B------:R-:W-:Y:S06]  /*0da0*/  BRA.U UP0, `(.L_x_4) ;  /* 0xfffffff5004c7547 */ /* 0x000fec000b83ffff */
[----:B------:R-:W-:-:S05]  /*0db0*/  VIADD R16, R16, 0x1 ;  /* 0x0000000110107836 */ /* 0x000fca0000000000 */
[----:B------:R-:W-:-:S13]  /*0dc0*/  ISETP.NE.AND P0, PT, R16, 0x5, PT ;  /* 0x000000051000780c */ /* 0x000fda0003f05270 */
[----:B------:R-:W-:Y:S05]  /*0dd0*/  @P0 BRA `(.L_x_5) ;  /* 0xfffffff400300947 */ /* 0x000fea000383ffff */
[----:B------:R0:W-:Y:S01]  /*0de0*/  STL [R1+0x4], R3 ;  /* 0x0000040301007387 */ /* 0x0001e20000100800 */
[----:B------:R-:W-:-:S03]  /*0df0*/  ISETP.NE.U32.AND P0, PT, R20, 0x1, PT ;  /* 0x000000011400780c */ /* 0x000fc60003f05070 */
[----:B------:R0:W-:Y:S01]  /*0e00*/  STL.64 [R1+0x8], R6 ;  /* 0x0000080601007387 */ /* 0x0001e20000100a00 */
[----:B------:R-:W-:-:S03]  /*0e10*/  ISETP.NE.AND.EX P0, PT, RZ, RZ, PT, P0 ;  /* 0x000000ffff00720c */ /* 0x000fc60003f05300 */
[----:B------:R0:W-:Y:S10]  /*0e20*/  STL.64 [R1+0x10], R4 ;  /* 0x0000100401007387 */ /* 0x0001f40000100a00 */
[----:B------:R-:W-:Y:S05]  /*0e30*/  @!P0 BRA `(.L_x_3) ;  /* 0x0000001800048947 */ /* 0x000fea0003800000 */
[----:B------:R-:W-:Y:S01]  /*0e40*/  UMOV UR4, URZ ;  /* 0x000000ff00047c82 */ /* 0x000fe20008000000 */
[----:B------:R-:W-:Y:S01]  /*0e50*/  UMOV UR5, URZ ;  /* 0x000000ff00057c82 */ /* 0x000fe20008000000 */
[----:B------:R-:W-:Y:S02]  /*0e60*/  IMAD.MOV.U32 R16, RZ, RZ, RZ ;  /* 0x000000ffff107224 */ /* 0x000fe400078e00ff */
[----:B0-----:R-:W-:Y:S02]  /*0e70*/  IMAD.MOV.U32 R3, RZ, RZ, RZ ;  /* 0x000000ffff037224 */ /* 0x001fe400078e00ff */
[----:B------:R-:W-:Y:S02]  /*0e80*/  IMAD.U32 R5, RZ, RZ, UR4 ;  /* 0x00000004ff057e24 */ /* 0x000fe4000f8e00ff */
[----:B------:R-:W-:Y:S02]  /*0e90*/  IMAD.U32 R4, RZ, RZ, UR5 ;  /* 0x00000005ff047e24 */ /* 0x000fe4000f8e00ff */
[----:B------:R-:W-:-:S02]  /*0ea0*/  IMAD.U32 R7, RZ, RZ, UR4 ;  /* 0x00000004ff077e24 */ /* 0x000fc4000f8e00ff */
[----:B------:R-:W-:-:S07]  /*0eb0*/  IMAD.U32 R6, RZ, RZ, UR5 ;  /* 0x00000005ff067e24 */ /* 0x000fce000f8e00ff */
.L_x_7:
[----:B------:R-:W-:-:S06]  /*0ec0*/  IMAD R15, R16, 0x4, R1 ;  /* 0x00000004100f7824 */ /* 0x000fcc00078e0201 */
[----:B------:R-:W5:Y:S01]  /*0ed0*/  LDL R15, [R15+0x4] ;  /* 0x000004000f0f7983 */ /* 0x000f620000100800 */
[----:B------:R-:W-:Y:S01]  /*0ee0*/  IMAD.SHL.U32 R17, R16, 0x20, RZ ;  /* 0x0000002010117824 */ /* 0x000fe200078e00ff */
[----:B------:R-:W-:-:S06]  /*0ef0*/  UMOV UR4, URZ ;  /* 0x000000ff00047c82 */ /* 0x000fcc0008000000 */
.L_x_6:
        /* <DEDUP_REMOVED lines=181> */
[----:B------:R-:W-:Y:S05]  /*1a50*/  @P0 BRA `(.L_x_3) ;  /* 0x0000000800fc0947 */ /* 0x000fea0003800000 */
[----:B------:R-:W-:Y:S01]  /*1a60*/  UMOV UR4, URZ ;  /* 0x000000ff00047c82 */ /* 0x000fe20008000000 */
[----:B------:R-:W-:Y:S01]  /*1a70*/  UMOV UR5, URZ ;  /* 0x000000ff00057c82 */ /* 0x000fe20008000000 */
[----:B------:R-:W-:Y:S02]  /*1a80*/  IMAD.MOV.U32 R16, RZ, RZ, RZ ;  /* 0x000000ffff107224 */ /* 0x000fe400078e00ff */
[----:B-1----:R-:W-:Y:S02]  /*1a90*/  IMAD.MOV.U32 R3, RZ, RZ, RZ ;  /* 0x000000ffff037224 */ /* 0x002fe400078e00ff */
[----:B------:R-:W-:Y:S02]  /*1aa0*/  IMAD.U32 R5, RZ, RZ, UR4 ;  /* 0x00000004ff057e24 */ /* 0x000fe4000f8e00ff */
[----:B------:R-:W-:Y:S02]  /*1ab0*/  IMAD.U32 R4, RZ, RZ, UR5 ;  /* 0x00000005ff047e24 */ /* 0x000fe4000f8e00ff */
[----:B------:R-:W-:-:S02]  /*1ac0*/  IMAD.U32 R7, RZ, RZ, UR4 ;  /* 0x00000004ff077e24 */ /* 0x000fc4000f8e00ff */
[----:B------:R-:W-:-:S07]  /*1ad0*/  IMAD.U32 R6, RZ, RZ, UR5 ;  /* 0x00000005ff067e24 */ /* 0x000fce000f8e00ff */
.L_x_9:
[----:B------:R-:W-:-:S06]  /*1ae0*/  IMAD R15, R16, 0x4, R1 ;  /* 0x00000004100f7824 */ /* 0x000fcc00078e0201 */
[----:B------:R-:W5:Y:S01]  /*1af0*/  LDL R15, [R15+0x4] ;  /* 0x000004000f0f7983 */ /* 0x000f620000100800 */
[----:B------:R-:W-:Y:S01]  /*1b00*/  IMAD.SHL.U32 R17, R16, 0x20, RZ ;  /* 0x0000002010117824 */ /* 0x000fe200078e00ff */
[----:B------:R-:W-:-:S06]  /*1b10*/  UMOV UR4, URZ ;  /* 0x000000ff00047c82 */ /* 0x000fcc0008000000 */
.L_x_8:
        /* <DEDUP_REMOVED lines=10> */
[----:B------:R-:W4:Y:S04]  /*1bc0*/  @!P0 LDG.E R19, desc[UR8][R10.64+0x4] ;  /* 0x000004080a138981 */ /* 0x000f28000c1e1900 */
[----:B------:R-:W4:Y:S04]  /*1bd0*/  @!P0 LDG.E R21, desc[UR8][R10.64+0xc] ;  /* 0x00000c080a158981 */ /* 0x000f28000c1e1900 */
[----:B------:R-:W4:Y:S04]  /*1be0*/  @P3 LDG.E R24, desc[UR8][R10.64+0x4c] ;  /* 0x00004c080a183981 */ /* 0x000f28000c1e1900 */
[----:B------:R-:W4:Y:S04]  /*1bf0*/  @P2 LDG.E R25, desc[UR8][R10.64+0x2c] ;  /* 0x00002c080a192981 */ /* 0x000f28000c1e1900 */
[----:B------:R-:W4:Y:S04]  /*1c00*/  @P4 LDG.E R26, desc[UR8][R10.64+0x60] ;  /* 0x000060080a1a4981 */ /* 0x000f28000c1e1900 */
[----:B------:R-:W4:Y:S01]  /*1c10*/  @P2 LDG.E R27, desc[UR8][R10.64+0x34] ;  /* 0x000034080a1b2981 */ /* 0x000f22000c1e1900 */
[----:B--2---:R-:W-:-:S03]  /*1c20*/  @!P0 LOP3.LUT R5, R5, R18, RZ, 0x3c, !PT ;  /* 0x0000001205058212 */ /* 0x004fc600078e3cff */
[----:B------:R-:W2:Y:S01]  /*1c30*/  @!P0 LDG.E R18, desc[UR8][R10.64] ;  /* 0x000000080a128981 */ /* 0x000ea2000c1e1900 */
[----:B---3--:R-:W-:-:S03]  /*1c40*/  @P1 LOP3.LUT R5, R5, R20, RZ, 0x3c, !PT ;  /* 0x0000001405051212 */ /* 0x008fc600078e3cff */
[----:B------:R-:W3:Y:S01]  /*1c50*/  @!P0 LDG.E R20, desc[UR8][R10.64+0x8] ;  /* 0x000008080a148981 */ /* 0x000ee2000c1e1900 */
[----:B----4-:R-:W-:-:S03]  /*1c60*/  @P2 LOP3.LUT R5, R5, R22, RZ, 0x3c, !PT ;  /* 0x0000001605052212 */ /* 0x010fc600078e3cff */
[----:B------:R-:W4:Y:S01]  /*1c70*/  @P1 LDG.E R22, desc[UR8][R10.64+0x14] ;  /* 0x000014080a161981 */ /* 0x000f22000c1e1900 */
[----:B------:R-:W-:-:S03]  /*1c80*/  @!P0 LOP3.LUT R6, R6, R19, RZ, 0x3c, !PT ;  /* 0x0000001306068212 */ /* 0x000fc600078e3cff */
[----:B------:R-:W4:Y:S01]  /*1c90*/  @P1 LDG.E R19, desc[UR8][R10.64+0x18] ;  /* 0x000018080a131981 */ /* 0x000f22000c1e1900 */
[----:B------:R-:W-:-:S03]  /*1ca0*/  @!P0 LOP3.LUT R4, R4, R21, RZ, 0x3c, !PT ;  /* 0x0000001504048212 */ /* 0x000fc600078e3cff */
[----:B------:R-:W4:Y:S01]  /*1cb0*/  @P1 LDG.E R21, desc[UR8][R10.64+0x20] ;  /* 0x000020080a151981 */ /* 0x000f22000c1e1900 */
[----:B------:R-:W-:-:S03]  /*1cc0*/  @P3 LOP3.LUT R5, R5, R24, RZ, 0x3c, !PT ;  /* 0x0000001805053212 */ /* 0x000fc600078e3cff */
        /* <DEDUP_REMOVED lines=21> */
[----:B------:R-:W4:Y:S01]  /*1e20*/  @P6 LDG.E R26, desc[UR8][R10.64+0x88] ;  /* 0x000088080a1a6981 */ /* 0x000f22000c1e1900 */
[----:B------:R-:W-:Y:S02]  /*1e30*/  @P5 LOP3.LUT R5, R5, R24, RZ, 0x3c, !PT ;  /* 0x0000001805055212 */ /* 0x000fe400078e3cff */
[----:B------:R-:W-:Y:S01]  /*1e40*/  @P3 LOP3.LUT R6, R6, R19, RZ, 0x3c, !PT ;  /* 0x0000001306063212 */ /* 0x000fe200078e3cff */
[----:B------:R-:W4:Y:S01]  /*1e50*/  @P4 LDG.E R24, desc[UR8][R10.64+0x58] ;  /* 0x000058080a184981 */ /* 0x000f22000c1e1900 */
[----:B------:R-:W-:-:S03]  /*1e60*/  @P3 LOP3.LUT R4, R4, R21, RZ, 0x3c, !PT ;  /* 0x0000001504043212 */ /* 0x000fc600078e3cff */
[----:B------:R-:W4:Y:S01]  /*1e70*/  @P4 LDG.E R19, desc[UR8][R10.64+0x5c] ;  /* 0x00005c080a134981 */ /* 0x000f22000c1e1900 */
[----:B------:R-:W-:-:S03]  /*1e80*/  @P4 LOP3.LUT R6, R6, R25, RZ, 0x3c, !PT ;  /* 0x0000001906064212 */ /* 0x000fc600078e3cff */
[----:B------:R-:W4:Y:S04]  /*1e90*/  @P5 LDG.E R21, desc[UR8][R10.64+0x68] ;  /* 0x000068080a155981 */ /* 0x000f28000c1e1900 */
[----:B------:R-:W4:Y:S01]  /*1ea0*/  @P5 LDG.E R25, desc[UR8][R10.64+0x70] ;  /* 0x000070080a195981 */ /* 0x000f22000c1e1900 */
[----:B------:R-:W-:-:S03]  /*1eb0*/  LOP3.LUT P0, RZ, R23, 0x80, RZ, 0xc0, !PT ;  /* 0x0000008017ff7812 */ /* 0x000fc6000780c0ff */
        /* <DEDUP_REMOVED lines=25> */
[----:B------:R-:W-:Y:S02]  /*2050*/  @P0 LOP3.LUT R6, R6, R21, RZ, 0x3c, !PT ;  /* 0x0000001506060212 */ /* 0x000fe400078e3cff */
[----:B------:R-:W-:-:S02]  /*2060*/  @P0 LOP3.LUT R4, R4, R25, RZ, 0x3c, !PT ;  /* 0x0000001904040212 */ /* 0x000fc400078e3cff */
[----:B--2---:R-:W-:Y:S02]  /*2070*/  @P6 LOP3.LUT R7, R7, R18, RZ, 0x3c, !PT ;  /* 0x0000001207076212 */ /* 0x004fe400078e3cff */
[----:B---3--:R-:W-:Y:S02]  /*2080*/  @P0 LOP3.LUT R3, R3, R20, RZ, 0x3c, !PT ;  /* 0x0000001403030212 */ /* 0x008fe400078e3cff */
        /* <DEDUP_REMOVED lines=17> */
[----:B------:R-:W2:Y:S01]  /*21a0*/  @P1 LDG.E R22, desc[UR8][R10.64+0xc4] ;  /* 0x0000c4080a161981 */ /* 0x000ea2000c1e1900 */
[----:B------:R-:W-:Y:S02]  /*21b0*/  @P0 LOP3.LUT R4, R4, R25, RZ, 0x3c, !PT ;  /* 0x0000001904040212 */ /* 0x000fe400078e3cff */
[----:B------:R-:W-:Y:S01]  /*21c0*/  LOP3.LUT P0, RZ, R23, 0x8000, RZ, 0xc0, !PT ;  /* 0x0000800017ff7812 */ /* 0x000fe2000780c0ff */
[----:B------:R-:W2:Y:S01]  /*21d0*/  @P2 LDG.E R25, desc[UR8][R10.64+0xd4] ;  /* 0x0000d4080a192981 */ /* 0x000ea2000c1e1900 */
[----:B------:R-:W-:-:S03]  /*21e0*/  @P1 LOP3.LUT R3, R3, R24, RZ, 0x3c, !PT ;  /* 0x0000001803031212 */ /* 0x000fc600078e3cff */
[----:B------:R-:W2:Y:S04]  /*21f0*/  @P2 LDG.E R24, desc[UR8][R10.64+0xc8] ;  /* 0x0000c8080a182981 */ /* 0x000ea8000c1e1900 */
[----:B------:R-:W2:Y:S01]  /*2200*/  @P2 LDG.E R23, desc[UR8][R10.64+0xcc] ;  /* 0x0000cc080a172981 */ /* 0x000ea2000c1e1900 */
[----:B------:R-:W-:-:S03]  /*2210*/  @P1 LOP3.LUT R6, R6, R19, RZ, 0x3c, !PT ;  /* 0x0000001306061212 */ /* 0x000fc600078e3cff */
[----:B------:R-:W2:Y:S01]  /*2220*/  @P3 LDG.E R19, desc[UR8][R10.64+0xe0] ;  /* 0x0000e0080a133981 */ /* 0x000ea2000c1e1900 */
[----:B---3--:R-:W-:-:S03]  /*2230*/  @P1 LOP3.LUT R4, R4, R21, RZ, 0x3c, !PT ;  /* 0x0000001504041212 */ /* 0x008fc600078e3cff */
[----:B------:R-:W3:Y:S01]  /*2240*/  @P3 LDG.E R21, desc[UR8][R10.64+0xe8] ;  /* 0x0000e8080a153981 */ /* 0x000ee2000c1e1900 */
[----:B----4-:R-:W-:-:S03]  /*2250*/  @P1 LOP3.LUT R7, R7, R20, RZ, 0x3c, !PT ;  /* 0x0000001407071212 */ /* 0x010fc600078e3cff */
[----:B------:R-:W4:Y:S01]  /*2260*/  @P3 LDG.E R20, desc[UR8][R10.64+0xdc] ;  /* 0x0000dc080a143981 */ /* 0x000f22000c1e1900 */
[----:B--2---:R-:W-:-:S03]  /*2270*/  @P1 LOP3.LUT R5, R5, R22, RZ, 0x3c, !PT ;  /* 0x0000001605051212 */ /* 0x004fc600078e3cff */
[----:B------:R-:W2:Y:S01]  /*2280*/  @P3 LDG.E R22, desc[UR8][R10.64+0xe4] ;  /* 0x0000e4080a163981 */ /* 0x000ea2000c1e1900 */
[----:B------:R-:W-:Y:S02]  /*2290*/  @P2 LOP3.LUT R7, R7, R26, RZ, 0x3c, !PT ;  /* 0x0000001a07072212 */ /* 0x000fe400078e3cff */
[----:B------:R-:W-:Y:S01]  /*22a0*/  @P2 LOP3.LUT R5, R5, R18, RZ, 0x3c, !PT ;  /* 0x0000001205052212 */ /* 0x000fe200078e3cff */
[----:B------:R-:W2:Y:S01]  /*22b0*/  @P4 LDG.E R26, desc[UR8][R10.64+0xf0] ;  /* 0x0000f0080a1a4981 */ /* 0x000ea2000c1e1900 */
[----:B------:R-:W-:-:S03]  /*22c0*/  @P2 LOP3.LUT R3, R3, R24, RZ, 0x3c, !PT ;  /* 0x0000001803032212 */ /* 0x000fc600078e3cff */
[----:B------:R-:W2:Y:S01]  /*22d0*/  @P4 LDG.E R18, desc[UR8][R10.64+0xf8] ;  /* 0x0000f8080a124981 */ /* 0x000ea2000c1e1900 */
[----:B------:R-:W-:-:S03]  /*22e0*/  @P2 LOP3.LUT R6, R6, R23, RZ, 0x3c, !PT ;  /* 0x0000001706062212 */ /* 0x000fc600078e3cff */
[----:B------:R-:W2:Y:S04]  /*22f0*/  @P3 LDG.E R24, desc[UR8][R10.64+0xec] ;  /* 0x0000ec080a183981 */ /* 0x000ea8000c1e1900 */
[----:B------:R-:W2:Y:S01]  /*2300*/  @P4 LDG.E R23, desc[UR8][R10.64+0xf4] ;  /* 0x0000f4080a174981 */ /* 0x000ea2000c1e1900 */
[----:B------:R-:W-:Y:S02]  /*2310*/  @P2 LOP3.LUT R4, R4, R25, RZ, 0x3c, !PT ;  /* 0x0000001904042212 */ /* 0x000fe400078e3cff */
[----:B------:R-:W-:Y:S01]  /*2320*/  @P3 LOP3.LUT R6, R6, R19, RZ, 0x3c, !PT ;  /* 0x0000001306063212 */ /* 0x000fe200078e3cff */
[----:B------:R-:W2:Y:S04]  /*2330*/  @P0 LDG.E R25, desc[UR8][R10.64+0x138] ;  /* 0x000138080a190981 */ /* 0x000ea8000c1e1900 */
[----:B------:R-:W2:Y:S01]  /*2340*/  @P4 LDG.E R19, desc[UR8][R10.64+0xfc] ;  /* 0x0000fc080a134981 */ /* 0x000ea2000c1e1900 */
[----:B---3--:R-:W-:-:S03]  /*2350*/  @P3 LOP3.LUT R4, R4, R21, RZ, 0x3c, !PT ;  /* 0x0000001504043212 */ /* 0x008fc600078e3cff */
[----:B------:R-:W3:Y:S01]  /*2360*/  @P5 LDG.E R21, desc[UR8][R10.64+0x108] ;  /* 0x000108080a155981 */ /* 0x000ee2000c1e1900 */
[----:B----4-:R-:W-:-:S03]  /*2370*/  @P3 LOP3.LUT R3, R3, R20, RZ, 0x3c, !PT ;  /* 0x0000001403033212 */ /* 0x010fc600078e3cff */
[----:B------:R-:W4:Y:S01]  /*2380*/  @P4 LDG.E R20, desc[UR8][R10.64+0x100] ;  /* 0x000100080a144981 */ /* 0x000f22000c1e1900 */
[----:B--2---:R-:W-:-:S03]  /*2390*/  @P3 LOP3.LUT R7, R7, R22, RZ, 0x3c, !PT ;  /* 0x0000001607073212 */ /* 0x004fc600078e3cff */
[----:B------:R-:W2:Y:S01]  /*23a0*/  @P5 LDG.E R22, desc[UR8][R10.64+0x104] ;  /* 0x000104080a165981 */ /* 0x000ea2000c1e1900 */
[----:B------:R-:W-:-:S03]  /*23b0*/  @P4 LOP3.LUT R3, R3, R26, RZ, 0x3c, !PT ;  /* 0x0000001a03034212 */ /* 0x000fc600078e3cff */
        /* <DEDUP_REMOVED lines=23> */
[----:B------:R-:W-:-:S04]  /*2530*/  UIADD3 UR4, UPT, UPT, UR4, 0x10, URZ ;  /* 0x0000001004047890 */ /* 0x000fc8000fffe0ff */
[----:B------:R-:W-:Y:S01]  /*2540*/  UISETP.NE.AND UP0, UPT, UR4, 0x20, UPT ;  /* 0x000000200400788c */ /* 0x000fe2000bf05270 */
[----:B------:R-:W-:Y:S02]  /*2550*/  @P6 LOP3.LUT R6, R6, R19, RZ, 0x3c, !PT ;  /* 0x0000001306066212 */ /* 0x000fe400078e3cff */
[----:B---3--:R-:W-:Y:S02]  /*2560*/  @P6 LOP3.LUT R4, R4, R21, RZ, 0x3c, !PT ;  /* 0x0000001504046212 */ /* 0x008fe400078e3cff */
[----:B----4-:R-:W-:Y:S02]  /*2570*/  @P6 LOP3.LUT R7, R7, R20, RZ, 0x3c, !PT ;  /* 0x0000001407076212 */ /* 0x010fe400078e3cff */
[----:B--2---:R-:W-:Y:S02]  /*2580*/  @P6 LOP3.LUT R5, R5, R22, RZ, 0x3c, !PT ;  /* 0x0000001605056212 */ /* 0x004fe400078e3cff */
[----:B------:R-:W-:Y:S02]  /*2590*/  @P0 LOP3.LUT R4, R4, R25, RZ, 0x3c, !PT ;  /* 0x0000001904040212 */ /* 0x000fe400078e3cff */
[----:B------:R-:W-:-:S02]  /*25a0*/  @P0 LOP3.LUT R5, R5, R26, RZ, 0x3c, !PT ;  /* 0x0000001a05050212 */ /* 0x000fc400078e3cff */
[----:B------:R-:W-:Y:S02]  /*25b0*/  @P0 LOP3.LUT R7, R7, R18, RZ, 0x3c, !PT ;  /* 0x0000001207070212 */ /* 0x000fe400078e3cff */
[----:B------:R-:W-:Y:S02]  /*25c0*/  @P0 LOP3.LUT R3, R3, R24, RZ, 0x3c, !PT ;  /* 0x0000001803030212 */ /* 0x000fe400078e3cff */
[----:B------:R-:W-:Y:S01]  /*25d0*/  @P0 LOP3.LUT R6, R6, R23, RZ, 0x3c, !PT ;  /* 0x0000001706060212 */ /* 0x000fe200078e3cff */
[----:B------:R-:W-:Y:S06]  /*25e0*/  BRA.U UP0, `(.L_x_8) ;  /* 0xfffffff5004c7547 */ /* 0x000fec000b83ffff */
[----:B------:R-:W-:-:S05]  /*25f0*/  VIADD R16, R16, 0x1 ;  /* 0x0000000110107836 */ /* 0x000fca0000000000 */
[----:B------:R-:W-:-:S13]  /*2600*/  ISETP.NE.AND P0, PT, R16, 0x5, PT ;  /* 0x000000051000780c */ /* 0x000fda0003f05270 */
[----:B------:R-:W-:Y:S05]  /*2610*/  @P0 BRA `(.L_x_9) ;  /* 0xfffffff400300947 */ /* 0x000fea000383ffff */
[----:B------:R2:W-:Y:S04]  /*2620*/  STL [R1+0x4], R3 ;  /* 0x0000040301007387 */ /* 0x0005e80000100800 */
[----:B------:R2:W-:Y:S04]  /*2630*/  STL.64 [R1+0x8], R6 ;  /* 0x0000080601007387 */ /* 0x0005e80000100a00 */
[----:B------:R2:W-:Y:S02]  /*2640*/  STL.64 [R1+0x10], R4 ;  /* 0x0000100401007387 */ /* 0x0005e40000100a00 */
.L_x_3:
[----:B------:R-:W-:Y:S05]  /*2650*/  BSYNC.RECONVERGENT B1 ;  /* 0x0000000000017941 */ /* 0x000fea0003800200 */
.L_x_2:
[C---:B------:R-:W-:Y:S01]  /*2660*/  ISETP.GT.U32.AND P0, PT, R13.reuse, 0x3, PT ;  /* 0x000000030d00780c */ /* 0x040fe20003f04070 */
[----:B------:R-:W-:Y:S01]  /*2670*/  VIADD R2, R2, 0x1 ;  /* 0x0000000102027836 */ /* 0x000fe20000000000 */
[--C-:B------:R-:W-:Y:S02]  /*2680*/  SHF.R.U64 R13, R13, 0x2, R14.reuse ;  /* 0x000000020d0d7819 */ /* 0x100fe4000000120e */
[----:B------:R-:W-:Y:S02]  /*2690*/  ISETP.GT.U32.AND.EX P0, PT, R14, RZ, PT, P0 ;  /* 0x000000ff0e00720c */ /* 0x000fe40003f04100 */
[----:B------:R-:W-:-:S11]  /*26a0*/  SHF.R.U32.HI R14, RZ, 0x2, R14 ;  /* 0x00000002ff0e7819 */ /* 0x000fd6000001160e */
[----:B------:R-:W-:Y:S05]  /*26b0*/  @P0 BRA `(.L_x_10) ;  /* 0xffffffd800cc0947 */ /* 0x000fea000383ffff */
.L_x_1:
[----:B------:R-:W-:Y:S05]  /*26c0*/  BSYNC.RECONVERGENT B0 ;  /* 0x0000000000007941 */ /* 0x000fea0003800200 */
.L_x_0:
[----:B------:R-:W3:Y:S02]  /*26d0*/  LDCU UR5, c[0x0][0x390] ;  /* 0x00007200ff0577ac */ /* 0x000ee40008000800 */
[----:B---3--:R-:W-:-:S13]  /*26e0*/  ISETP.GE.AND P0, PT, R12, UR5, PT ;  /* 0x000000050c007c0c */ /* 0x008fda000bf06270 */
[----:B------:R-:W-:Y:S05]  /*26f0*/  @P0 EXIT ;  /* 0x000000000000094d */ /* 0x000fea0003800000 */
[----:B------:R-:W3:Y:S01]  /*2700*/  LDC.64 R10, c[0x0][0x380] ;  /* 0x0000e000ff0a7b82 */ /* 0x000ee20000000a00 */
[----:B------:R-:W4:Y:S01]  /*2710*/  LDCU UR4, c[0x0][0x370] ;  /* 0x00006e00ff0477ac */ /* 0x000f220008000800 */
[----:B------:R-:W-:Y:S02]  /*2720*/  IMAD.MOV.U32 R16, RZ, RZ, R6 ;  /* 0x000000ffff107224 */ /* 0x000fe400078e0006 */
[----:B------:R-:W-:Y:S02]  /*2730*/  IMAD.MOV.U32 R17, RZ, RZ, R3 ;  /* 0x000000ffff117224 */ /* 0x000fe400078e0003 */
[----:B012---:R-:W-:Y:S02]  /*2740*/  IMAD.MOV.U32 R6, RZ, RZ, R4 ;  /* 0x000000ffff067224 */ /* 0x007fe400078e0004 */
[----:B------:R-:W0:Y:S01]  /*2750*/  LDC.64 R14, c[0x0][0x388] ;  /* 0x0000e200ff0e7b82 */ /* 0x000e220000000a00 */
[----:B------:R-:W-:Y:S02]  /*2760*/  IMAD.MOV.U32 R8, RZ, RZ, R5 ;  /* 0x000000ffff087224 */ /* 0x000fe400078e0005 */
[----:B------:R-:W-:Y:S01]  /*2770*/  VIADD R9, R0, 0x700053 ;  /* 0x0070005300097836 */ /* 0x000fe20000000000 */
[----:B----4-:R-:W-:Y:S01]  /*2780*/  UIMAD UR4, UR6, UR4, URZ ;  /* 0x00000004060472a4 */ /* 0x010fe2000f8e02ff */
[----:B---3--:R-:W-:-:S04]  /*2790*/  IMAD.WIDE R2, R12, 0x4, R10 ;  /* 0x000000040c027825 */ /* 0x008fc800078e020a */
[----:B0-----:R-:W-:-:S07]  /*27a0*/  IMAD.WIDE R4, R12, 0x4, R14 ;  /* 0x000000040c047825 */ /* 0x001fce00078e020e */
.L_x_11:
[----:B------:R-:W-:Y:S01]  /*27b0*/  SHF.R.U32.HI R0, RZ, 0x2, R17 ;  /* 0x00000002ff007819 */ /* 0x000fe20000011611 */
[----:B0-----:R-:W-:Y:S01]  /*27c0*/  IMAD.SHL.U32 R11, R8, 0x10, RZ ;  /* 0x00000010080b7824 */ /* 0x001fe200078e00ff */
[----:B------:R-:W-:Y:S01]  /*27d0*/  SHF.R.U32.HI R13, RZ, 0x2, R16 ;  /* 0x00000002ff0d7819 */ /* 0x000fe20000011610 */
[----:B------:R-:W-:Y:S01]  /*27e0*/  IMAD.MOV.U32 R14, RZ, RZ, R6 ;  /* 0x000000ffff0e7224 */ /* 0x000fe200078e0006 */
[----:B------:R-:W-:Y:S01]  /*27f0*/  LOP3.LUT R0, R0, R17, RZ, 0x3c, !PT ;  /* 0x0000001100007212 */ /* 0x000fe200078e3cff */
[----:B------:R-:W-:Y:S01]  /*2800*/  IMAD.MOV.U32 R15, RZ, RZ, 0x2f800000 ;  /* 0x2f800000ff0f7424 */ /* 0x000fe200078e00ff */
[----:B------:R-:W-:Y:S01]  /*2810*/  LOP3.LUT R13, R13, R16, RZ, 0x3c, !PT ;  /* 0x000000100d0d7212 */ /* 0x000fe200078e3cff */
[----:B------:R-:W-:Y:S02]  /*2820*/  VIADD R12, R12, UR4 ;  /* 0x000000040c0c7c36 */ /* 0x000fe40008000000 */
[----:B------:R-:W-:Y:S02]  /*2830*/  IMAD.SHL.U32 R10, R0, 0x2, RZ ;  /* 0x00000002000a7824 */ /* 0x000fe400078e00ff */
[----:B------:R-:W-:Y:S01]  /*2840*/  IMAD.MOV.U32 R16, RZ, RZ, R14 ;  /* 0x000000ffff107224 */ /* 0x000fe200078e000e */
[----:B------:R-:W-:-:S02]  /*2850*/  ISETP.GE.AND P0, PT, R12, UR5, PT ;  /* 0x000000050c007c0c */ /* 0x000fc4000bf06270 */
[----:B------:R-:W-:Y:S01]  /*2860*/  LOP3.LUT R11, R0, R10, R11, 0x96, !PT ;  /* 0x0000000a000b7212 */ /* 0x000fe200078e960b */
[----:B------:R-:W-:-:S03]  /*2870*/  IMAD.SHL.U32 R10, R13, 0x2, RZ ;  /* 0x000000020d0a7824 */ /* 0x000fc600078e00ff */
[----:B------:R-:W-:-:S05]  /*2880*/  LOP3.LUT R6, R11, R8, RZ, 0x3c, !PT ;  /* 0x000000080b067212 */ /* 0x000fca00078e3cff */
[----:B------:R-:W-:-:S05]  /*2890*/  IMAD.SHL.U32 R0, R6, 0x10, RZ ;  /* 0x0000001006007824 */ /* 0x000fca00078e00ff */
[----:B------:R-:W-:Y:S02]  /*28a0*/  LOP3.LUT R13, R13, R10, R0, 0x96, !PT ;  /* 0x0000000a0d0d7212 */ /* 0x000fe400078e9600 */
[----:B------:R-:W-:Y:S02]  /*28b0*/  IADD3 R0, PT, PT, R9, -0x587c5, R6 ;  /* 0xfffa783b09007810 */ /* 0x000fe40007ffe006 */
[----:B------:R-:W-:Y:S02]  /*28c0*/  LOP3.LUT R10, R13, R6, RZ, 0x3c, !PT ;  /* 0x000000060d0a7212 */ /* 0x000fe400078e3cff */
[----:B------:R-:W-:-:S03]  /*28d0*/  I2FP.F32.U32 R0, R0 ;  /* 0x0000000000007245 */ /* 0x000fc60000201000 */
[----:B------:R-:W-:Y:S02]  /*28e0*/  IMAD.IADD R11, R10, 0x1, R9 ;  /* 0x000000010a0b7824 */ /* 0x000fe400078e0209 */
[----:B------:R-:W-:-:S03]  /*28f0*/  VIADD R9, R9, 0xb0f8a ;  /* 0x000b0f8a09097836 */ /* 0x000fc60000000000 */
[----:B------:R-:W-:Y:S01]  /*2900*/  I2FP.F32.U32 R13, R11 ;  /* 0x0000000b000d7245 */ /* 0x000fe20000201000 */
[-C--:B------:R-:W-:Y:S01]  /*2910*/  FFMA R11, R0, R15.reuse, 1.1641532182693481445e-10 ;  /* 0x2f000000000b7423 */ /* 0x080fe2000000000f */
[----:B------:R-:W-:Y:S02]  /*2920*/  IMAD.MOV.U32 R0, RZ, RZ, R7 ;  /* 0x000000ffff007224 */ /* 0x000fe400078e0007 */
[----:B------:R-:W-:Y:S02]  /*2930*/  IMAD.MOV.U32 R7, RZ, RZ, R8 ;  /* 0x000000ffff077224 */ /* 0x000fe400078e0008 */
[----:B------:R-:W-:Y:S01]  /*2940*/  FFMA R13, R13, R15, 1.1641532182693481445e-10 ;  /* 0x2f0000000d0d7423 */ /* 0x000fe2000000000f */
[----:B------:R0:W-:Y:S01]  /*2950*/  STG.E desc[UR8][R2.64], R11 ;  /* 0x0000000b02007986 */ /* 0x0001e2000c101908 */
[----:B------:R-:W-:Y:S02]  /*2960*/  IMAD.MOV.U32 R17, RZ, RZ, R0 ;  /* 0x000000ffff117224 */ /* 0x000fe400078e0000 */
[----:B------:R-:W-:Y:S01]  /*2970*/  IMAD.MOV.U32 R8, RZ, RZ, R10 ;  /* 0x000000ffff087224 */ /* 0x000fe200078e000a */
[----:B------:R0:W-:Y:S01]  /*2980*/  STG.E desc[UR8][R4.64], R13 ;  /* 0x0000000d04007986 */ /* 0x0001e2000c101908 */
[----:B------:R-:W-:Y:S05]  /*2990*/  @!P0 BRA `(.L_x_11) ;  /* 0xfffffffc00848947 */ /* 0x000fea000383ffff */
[----:B------:R-:W-:Y:S05]  /*29a0*/  EXIT ;  /* 0x000000000000794d */ /* 0x000fea0003800000 */
.L_x_12:
[----:B------:R-:W-:-:S00]  /*29b0*/  BRA `(.L_x_12) ;  /* 0xfffffffc00fc7947 */ /* 0x000fc0000383ffff */
[----:B------:R-:W-:-:S00]  /*29c0*/  NOP ;  /* 0x0000000000007918 */ /* 0x000fc00000000000 */
        /* <DEDUP_REMOVED lines=11> */
.L_x_20:


//--------------------- .text._Z12innerProductPfPKfS1_i --------------------------
	.section	.text._Z12innerProductPfPKfS1_i,"ax",@progbits
	.align	128
        .global         _Z12innerProductPfPKfS1_i
        .type           _Z12innerProductPfPKfS1_i,@function
        .size           _Z12innerProductPfPKfS1_i,(.L_x_21 - _Z12innerProductPfPKfS1_i)
        .other          _Z12innerProductPfPKfS1_i,@"STO_CUDA_ENTRY STV_DEFAULT"
_Z12innerProductPfPKfS1_i:
.text._Z12innerProductPfPKfS1_i:
[----:B------:R-:W-:Y:S01]  /*0000*/  LDC R1, c[0x0][0x37c] ;  /* 0x0000df00ff017b82 */ /* 0x000fe20000000800 */
[----:B------:R-:W0:Y:S01]  /*0010*/  S2R R2, SR_TID.X ;  /* 0x0000000000027919 */ /* 0x000e220000002100 */
[----:B------:R-:W0:Y:S06]  /*0020*/  LDCU UR6, c[0x0][0x360] ;  /* 0x00006c00ff0677ac */ /* 0x000e2c0008000800 */
[----:B------:R-:W1:Y:S01]  /*0030*/  LDC R4, c[0x0][0x370] ;  /* 0x0000dc00ff047b82 */ /* 0x000e620000000800 */
[----:B------:R-:W-:Y:S01]  /*0040*/  BSSY.RECONVERGENT B0, `(.L_x_13) ;  /* 0x0000051000007945 */ /* 0x000fe20003800200 */
[----:B------:R-:W0:Y:S01]  /*0050*/  S2R R3, SR_CTAID.X ;  /* 0x0000000000037919 */ /* 0x000e220000002500 */
[----:B------:R-:W2:Y:S01]  /*0060*/  LDCU UR7, c[0x0][0x398] ;  /* 0x00007300ff0777ac */ /* 0x000ea20008000800 */
[----:B------:R-:W-:Y:S01]  /*0070*/  HFMA2 R0, -RZ, RZ, 0, 0 ;  /* 0x00000000ff007431 */ /* 0x000fe200000001ff */
[----:B------:R-:W3:Y:S01]  /*0080*/  LDCU.64 UR4, c[0x0][0x358] ;  /* 0x00006b00ff0477ac */ /* 0x000ee20008000a00 */
[----:B0-----:R-:W-:-:S02]  /*0090*/  IMAD R2, R3, UR6, R2 ;  /* 0x0000000603027c24 */ /* 0x001fc4000f8e0202 */
[----:B-1----:R-:W-:-:S03]  /*00a0*/  IMAD R3, R4, UR6, RZ ;  /* 0x0000000604037c24 */ /* 0x002fc6000f8e02ff */
[----:B--2---:R-:W-:-:S13]  /*00b0*/  ISETP.GE.AND P0, PT, R2, UR7, PT ;  /* 0x0000000702007c0c */ /* 0x004fda000bf06270 */
[----:B---3--:R-:W-:Y:S05]  /*00c0*/  @P0 BRA `(.L_x_14) ;  /* 0x0000000400200947 */ /* 0x008fea0003800000 */
[----:B------:R-:W0:Y:S01]  /*00d0*/  I2F.U32.RP R8, R3 ;  /* 0x0000000300087306 */ /* 0x000e220000209000 */
[C---:B------:R-:W-:Y:S01]  /*00e0*/  IADD3 R0, PT, PT, R3.reuse, R2, RZ ;  /* 0x0000000203007210 */ /* 0x040fe20007ffe0ff */
[----:B------:R-:W-:Y:S01]  /*00f0*/  IMAD.MOV R9, RZ, RZ, -R3 ;  /* 0x000000ffff097224 */ /* 0x000fe200078e0a03 */
[----:B------:R-:W-:Y:S01]  /*0100*/  ISETP.NE.U32.AND P2, PT, R3, RZ, PT ;  /* 0x000000ff0300720c */ /* 0x000fe20003f45070 */
[----:B------:R-:W-:Y:S01]  /*0110*/  BSSY.RECONVERGENT B1, `(.L_x_15) ;  /* 0x0000029000017945 */ /* 0x000fe20003800200 */
[C---:B------:R-:W-:Y:S02]  /*0120*/  ISETP.GE.AND P0, PT, R0.reuse, UR7, PT ;  /* 0x0000000700007c0c */ /* 0x040fe4000bf06270 */
[----:B------:R-:W-:Y:S02]  /*0130*/  VIMNMX R7, PT, PT, R0, UR7, !PT ;  /* 0x0000000700077c48 */ /* 0x000fe4000ffe0100 */
[----:B------:R-:W-:-:S04]  /*0140*/  SEL R6, RZ, 0x1, P0 ;  /* 0x00000001ff067807 */ /* 0x000fc80000000000 */
[----:B------:R-:W-:Y:S01]  /*0150*/  IADD3 R0, PT, PT, R7, -R0, -R6 ;  /* 0x8000000007007210 */ /* 0x000fe20007ffe806 */
[----:B0-----:R-:W0:Y:S02]  /*0160*/  MUFU.RCP R8, R8 ;  /* 0x0000000800087308 */ /* 0x001e240000001000 */
[----:B0-----:R-:W-:-:S06]  /*0170*/  IADD3 R4, PT, PT, R8, 0xffffffe, RZ ;  /* 0x0ffffffe08047810 */ /* 0x001fcc0007ffe0ff */
[----:B------:R0:W1:Y:S02]  /*0180*/  F2I.FTZ.U32.TRUNC.NTZ R5, R4 ;  /* 0x0000000400057305 */ /* 0x000064000021f000 */
[----:B0-----:R-:W-:Y:S01]  /*0190*/  MOV R4, RZ ;  /* 0x000000ff00047202 */ /* 0x001fe20000000f00 */
[----:B-1----:R-:W-:-:S04]  /*01a0*/  IMAD R9, R9, R5, RZ ;  /* 0x0000000509097224 */ /* 0x002fc800078e02ff */
[----:B------:R-:W-:-:S06]  /*01b0*/  IMAD.HI.U32 R5, R5, R9, R4 ;  /* 0x0000000905057227 */ /* 0x000fcc00078e0004 */
[----:B------:R-:W-:-:S04]  /*01c0*/  IMAD.HI.U32 R5, R5, R0, RZ ;  /* 0x0000000005057227 */ /* 0x000fc800078e00ff */
[----:B------:R-:W-:-:S04]  /*01d0*/  IMAD.MOV R4, RZ, RZ, -R5 ;  /* 0x000000ffff047224 */ /* 0x000fc800078e0a05 */
[----:B------:R-:W-:-:S05]  /*01e0*/  IMAD R0, R3, R4, R0 ;  /* 0x0000000403007224 */ /* 0x000fca00078e0200 */
[----:B------:R-:W-:-:S13]  /*01f0*/  ISETP.GE.U32.AND P0, PT, R0, R3, PT ;  /* 0x000000030000720c */ /* 0x000fda0003f06070 */
[----:B------:R-:W-:Y:S02]  /*0200*/  @P0 IADD3 R0, PT, PT, -R3, R0, RZ ;  /* 0x0000000003000210 */ /* 0x000fe40007ffe1ff */
[----:B------:R-:W-:Y:S02]  /*0210*/  @P0 IADD3 R5, PT, PT, R5, 0x1, RZ ;  /* 0x0000000105050810 */ /* 0x000fe40007ffe0ff */
[----:B------:R-:W-:-:S13]  /*0220*/  ISETP.GE.U32.AND P1, PT, R0, R3, PT ;  /* 0x000000030000720c */ /* 0x000fda0003f26070 */
[----:B------:R-:W-:Y:S01]  /*0230*/  @P1 VIADD R5, R5, 0x1 ;  /* 0x0000000105051836 */ /* 0x000fe20000000000 */
[----:B------:R-:W-:-:S04]  /*0240*/  @!P2 LOP3.LUT R5, RZ, R3, RZ, 0x33, !PT ;  /* 0x00000003ff05a212 */ /* 0x000fc800078e33ff */
[----:B------:R-:W-:-:S04]  /*0250*/  IADD3 R5, PT, PT, R6, R5, RZ ;  /* 0x0000000506057210 */ /* 0x000fc80007ffe0ff */
[C---:B------:R-:W-:Y:S02]  /*0260*/  LOP3.LUT R0, R5.reuse, 0x3, RZ, 0xc0, !PT ;  /* 0x0000000305007812 */ /* 0x040fe400078ec0ff */
[----:B------:R-:W-:Y:S02]  /*0270*/  ISETP.GE.U32.AND P1, PT, R5, 0x3, PT ;  /* 0x000000030500780c */ /* 0x000fe40003f26070 */
[----:B------:R-:W-:Y:S02]  /*0280*/  ISETP.NE.AND P0, PT, R0, 0x3, PT ;  /* 0x000000030000780c */ /* 0x000fe40003f05270 */
[----:B------:R-:W-:-:S11]  /*0290*/  MOV R0, RZ ;  /* 0x000000ff00007202 */ /* 0x000fd60000000f00 */
[----:B------:R-:W-:Y:S05]  /*02a0*/  @!P0 BRA `(.L_x_16) ;  /* 0x00000000003c8947 */ /* 0x000fea0003800000 */
[----:B------:R-:W0:Y:S01]  /*02b0*/  LDC.64 R8, c[0x0][0x390] ;  /* 0x0000e400ff087b82 */ /* 0x000e220000000a00 */
[----:B------:R-:W-:-:S05]  /*02c0*/  VIADD R0, R5, 0x1 ;  /* 0x0000000105007836 */ /* 0x000fca0000000000 */
[----:B------:R-:W-:Y:S02]  /*02d0*/  LOP3.LUT R4, R0, 0x3, RZ, 0xc0, !PT ;  /* 0x0000000300047812 */ /* 0x000fe400078ec0ff */
[----:B------:R-:W1:Y:S01]  /*02e0*/  LDC.64 R10, c[0x0][0x388] ;  /* 0x0000e200ff0a7b82 */ /* 0x000e620000000a00 */
[----:B------:R-:W-:Y:S02]  /*02f0*/  MOV R0, RZ ;  /* 0x000000ff00007202 */ /* 0x000fe40000000f00 */
[----:B------:R-:W-:-:S07]  /*0300*/  IADD3 R12, PT, PT, -R4, RZ, RZ ;  /* 0x000000ff040c7210 */ /* 0x000fce0007ffe1ff */
.L_x_17:
[----:B0-----:R-:W-:-:S04]  /*0310*/  IMAD.WIDE R4, R2, 0x4, R8 ;  /* 0x0000000402047825 */ /* 0x001fc800078e0208 */
[----:B-1----:R-:W-:Y:S02]  /*0320*/  IMAD.WIDE R6, R2, 0x4, R10 ;  /* 0x0000000402067825 */ /* 0x002fe400078e020a */
[----:B------:R-:W2:Y:S04]  /*0330*/  LDG.E R4, desc[UR4][R4.64] ;  /* 0x0000000404047981 */ /* 0x000ea8000c1e1900 */
[----:B------:R-:W2:Y:S01]  /*0340*/  LDG.E R7, desc[UR4][R6.64] ;  /* 0x0000000406077981 */ /* 0x000ea2000c1e1900 */
[----:B------:R-:W-:Y:S01]  /*0350*/  VIADD R12, R12, 0x1 ;  /* 0x000000010c0c7836 */ /* 0x000fe20000000000 */
[----:B------:R-:W-:-:S04]  /*0360*/  IADD3 R2, PT, PT, R3, R2, RZ ;  /* 0x0000000203027210 */ /* 0x000fc80007ffe0ff */
[----:B------:R-:W-:Y:S01]  /*0370*/  ISETP.NE.AND P0, PT, R12, RZ, PT ;  /* 0x000000ff0c00720c */ /* 0x000fe20003f05270 */
[----:B--2---:R-:W-:-:S12]  /*0380*/  FFMA R0, R7, R4, R0 ;  /* 0x0000000407007223 */ /* 0x004fd80000000000 */
[----:B------:R-:W-:Y:S05]  /*0390*/  @P0 BRA `(.L_x_17) ;  /* 0xfffffffc00dc0947 */ /* 0x000fea000383ffff */
.L_x_16:
[----:B------:R-:W-:Y:S05]  /*03a0*/  BSYNC.RECONVERGENT B1 ;  /* 0x0000000000017941 */ /* 0x000fea0003800200 */
.L_x_15:
[----:B------:R-:W-:Y:S05]  /*03b0*/  @!P1 BRA `(.L_x_14) ;  /* 0x0000000000649947 */ /* 0x000fea0003800000 */
.L_x_18:
[----:B------:R-:W0:Y:S08]  /*03c0*/  LDC.64 R4, c[0x0][0x388] ;  /* 0x0000e200ff047b82 */ /* 0x000e300000000a00 */
[----:B------:R-:W1:Y:S01]  /*03d0*/  LDC.64 R6, c[0x0][0x390] ;  /* 0x0000e400ff067b82 */ /* 0x000e620000000a00 */
[----:B0-----:R-:W-:-:S04]  /*03e0*/  IMAD.WIDE R16, R2, 0x4, R4 ;  /* 0x0000000402107825 */ /* 0x001fc800078e0204 */
[----:B------:R-:W-:Y:S02]  /*03f0*/  IMAD.WIDE R4, R3, 0x4, R16 ;  /* 0x0000000403047825 */ /* 0x000fe400078e0210 */
[----:B------:R-:W2:Y:S02]  /*0400*/  LDG.E R17, desc[UR4][R16.64] ;  /* 0x0000000410117981 */ /* 0x000ea4000c1e1900 */
[----:B-1----:R-:W-:-:S04]  /*0410*/  IMAD.WIDE R18, R2, 0x4, R6 ;  /* 0x0000000402127825 */ /* 0x002fc800078e0206 */
[C---:B------:R-:W-:Y:S02]  /*0420*/  IMAD.WIDE R6, R3.reuse, 0x4, R18 ;  /* 0x0000000403067825 */ /* 0x040fe400078e0212 */
[----:B------:R-:W2:Y:S02]  /*0430*/  LDG.E R18, desc[UR4][R18.64] ;  /* 0x0000000412127981 */ /* 0x000ea4000c1e1900 */
[C---:B------:R-:W-:Y:S02]  /*0440*/  IMAD.WIDE R8, R3.reuse, 0x4, R4 ;  /* 0x0000000403087825 */ /* 0x040fe400078e0204 */
[----:B------:R-:W3:Y:S02]  /*0450*/  LDG.E R4, desc[UR4][R4.64] ;  /* 0x0000000404047981 */ /* 0x000ee4000c1e1900 */
[C---:B------:R-:W-:Y:S02]  /*0460*/  IMAD.WIDE R10, R3.reuse, 0x4, R6 ;  /* 0x00000004030a7825 */ /* 0x040fe400078e0206 */
[----:B------:R-:W3:Y:S02]  /*0470*/  LDG.E R6, desc[UR4][R6.64] ;  /* 0x0000000406067981 */ /* 0x000ee4000c1e1900 */
[----:B------:R-:W-:-:S02]  /*0480*/  IMAD.WIDE R12, R3, 0x4, R8 ;  /* 0x00000004030c7825 */ /* 0x000fc400078e0208 */
[----:B------:R-:W4:Y:S02]  /*0490*/  LDG.E R20, desc[UR4][R8.64] ;  /* 0x0000000408147981 */ /* 0x000f24000c1e1900 */
[C---:B------:R-:W-:Y:S02]  /*04a0*/  IMAD.WIDE R14, R3.reuse, 0x4, R10 ;  /* 0x00000004030e7825 */ /* 0x040fe400078e020a */
[----:B------:R-:W4:Y:S04]  /*04b0*/  LDG.E R10, desc[UR4][R10.64] ;  /* 0x000000040a0a7981 */ /* 0x000f28000c1e1900 */
[----:B------:R-:W5:Y:S04]  /*04c0*/  LDG.E R12, desc[UR4][R12.64] ;  /* 0x000000040c0c7981 */ /* 0x000f68000c1e1900 */
[----:B------:R-:W5:Y:S01]  /*04d0*/  LDG.E R14, desc[UR4][R14.64] ;  /* 0x000000040e0e7981 */ /* 0x000f62000c1e1900 */
[----:B------:R-:W-:-:S04]  /*04e0*/  LEA R2, R3, R2, 0x2 ;  /* 0x0000000203027211 */ /* 0x000fc800078e10ff */
[----:B------:R-:W-:Y:S01]  /*04f0*/  ISETP.GE.AND P0, PT, R2, UR7, PT ;  /* 0x0000000702007c0c */ /* 0x000fe2000bf06270 */
[----:B--2---:R-:W-:-:S04]  /*0500*/  FFMA R17, R17, R18, R0 ;  /* 0x0000001211117223 */ /* 0x004fc80000000000 */
[----:B---3--:R-:W-:-:S04]  /*0510*/  FFMA R17, R4, R6, R17 ;  /* 0x0000000604117223 */ /* 0x008fc80000000011 */
[----:B----4-:R-:W-:-:S04]  /*0520*/  FFMA R17, R20, R10, R17 ;  /* 0x0000000a14117223 */ /* 0x010fc80000000011 */
[----:B-----5:R-:W-:Y:S01]  /*0530*/  FFMA R0, R12, R14, R17 ;  /* 0x0000000e0c007223 */ /* 0x020fe20000000011 */
[----:B------:R-:W-:Y:S06]  /*0540*/  @!P0 BRA `(.L_x_18) ;  /* 0xfffffffc009c8947 */ /* 0x000fec000383ffff */
.L_x_14:
[----:B------:R-:W-:Y:S05]  /*0550*/  BSYNC.RECONVERGENT B0 ;  /* 0x0000000000007941 */ /* 0x000fea0003800200 */
.L_x_13:
[----:B------:R-:W0:Y:S02]  /*0560*/  LDC.64 R2, c[0x0][0x380] ;  /* 0x0000e000ff027b82 */ /* 0x000e240000000a00 */
[----:B0-----:R-:W-:Y:S01]  /*0570*/  REDG.E.ADD.F32.FTZ.RN.STRONG.GPU desc[UR4][R2.64], R0 ;  /* 0x00000000020079a6 */ /* 0x001fe2000c12f304 */
[----:B------:R-:W-:Y:S05]  /*0580*/  EXIT ;  /* 0x000000000000794d */ /* 0x000fea0003800000 */
.L_x_19:
        /* <DEDUP_REMOVED lines=15> */
.L_x_21:


//--------------------- .nv.global.init           --------------------------
	.section	.nv.global.init,"aw",@progbits
	.align	4
.nv.global.init:
	.type		mrg32k3aM1SubSeq,@object
	.size		mrg32k3aM1SubSeq,(mrg32k3aM2SubSeq - mrg32k3aM1SubSeq)
mrg32k3aM1SubSeq:
        /*0000*/ 	.byte	0x0b, 0xcc, 0xee, 0x04, 0x73, 0x29, 0x8b, 0x6f, 0xf6, 0x53, 0x03, 0xf6, 0x23, 0xf6, 0xea, 0xda
        /* <DEDUP_REMOVED lines=125> */
	.type		mrg32k3aM2SubSeq,@object
	.size		mrg32k3aM2SubSeq,(mrg32k3aM1 - mrg32k3aM2SubSeq)
mrg32k3aM2SubSeq:
        /* <DEDUP_REMOVED lines=126> */
	.type		mrg32k3aM1,@object
	.size		mrg32k3aM1,(mrg32k3aM1Seq - mrg32k3aM1)
mrg32k3aM1:
        /* <DEDUP_REMOVED lines=144> */
	.type		mrg32k3aM1Seq,@object
	.size		mrg32k3aM1Seq,(mrg32k3aM2 - mrg32k3aM1Seq)
mrg32k3aM1Seq:
        /* <DEDUP_REMOVED lines=144> */
	.type		mrg32k3aM2,@object
	.size		mrg32k3aM2,(mrg32k3aM2Seq - mrg32k3aM2)
mrg32k3aM2:
        /* <DEDUP_REMOVED lines=144> */
	.type		mrg32k3aM2Seq,@object
	.size		mrg32k3aM2Seq,(precalc_xorwow_matrix - mrg32k3aM2Seq)
mrg32k3aM2Seq:
        /* <DEDUP_REMOVED lines=144> */
	.type		precalc_xorwow_matrix,@object
	.size		precalc_xorwow_matrix,(precalc_xorwow_offset_matrix - precalc_xorwow_matrix)
precalc_xorwow_matrix:
        /* <DEDUP_REMOVED lines=6400> */
	.type		precalc_xorwow_offset_matrix,@object
	.size		precalc_xorwow_offset_matrix,(.L_1 - precalc_xorwow_offset_matrix)
precalc_xorwow_offset_matrix:
        /* <DEDUP_REMOVED lines=6400> */
.L_1:


//--------------------- .nv.shared.reserved.0     --------------------------
	.section	.nv.shared.reserved.0,"aw",@nobits
	.weak		__nv_reservedSMEM_offset_0_alias
	.size		__nv_reservedSMEM_offset_0_alias, 0, 64
	.other		__nv_reservedSMEM_offset_0_alias,@"STO_CUDA_RESERVED_SHARED STV_DEFAULT"
__nv_reservedSMEM_offset_0_alias:
	.zero		0
	.zero		64


//--------------------- .nv.constant0._Z10initRandomPfS_iy --------------------------
	.section	.nv.constant0._Z10initRandomPfS_iy,"a",@progbits
	.sectionflags	@""
	.align	4
.nv.constant0._Z10initRandomPfS_iy:
	.zero		928


//--------------------- .nv.constant0._Z12innerProductPfPKfS1_i --------------------------
	.section	.nv.constant0._Z12innerProductPfPKfS1_i,"a",@progbits
	.sectionflags	@""
	.align	4
.nv.constant0._Z12innerProductPfPKfS1_i:
	.zero		924


//--------------------- SYMBOLS --------------------------

	.type		.nv.reservedSmem.offset0,@object
	.size		.nv.reservedSmem.offset0,0x4
